//
// Generated by NVIDIA NVVM Compiler
//
// Compiler Build ID: CL-36424714
// Cuda compilation tools, release 13.0, V13.0.88
// Based on NVVM 20.0.0
//

.version 9.0
.target sm_100
.address_size 64

	// .globl	_Z20finiteDiff1DparalleliddiiPdS_

.visible .entry _Z20finiteDiff1DparalleliddiiPdS_(
	.param .u32 _Z20finiteDiff1DparalleliddiiPdS__param_0,
	.param .f64 _Z20finiteDiff1DparalleliddiiPdS__param_1,
	.param .f64 _Z20finiteDiff1DparalleliddiiPdS__param_2,
	.param .u32 _Z20finiteDiff1DparalleliddiiPdS__param_3,
	.param .u32 _Z20finiteDiff1DparalleliddiiPdS__param_4,
	.param .u64 .ptr .align 1 _Z20finiteDiff1DparalleliddiiPdS__param_5,
	.param .u64 .ptr .align 1 _Z20finiteDiff1DparalleliddiiPdS__param_6
)
{
	.reg .pred 	%p<17>;
	.reg .b32 	%r<54>;
	.reg .b64 	%rd<33>;
	.reg .b64 	%fd<48>;

	ld.param.u32 	%r28, [_Z20finiteDiff1DparalleliddiiPdS__param_0];
	ld.param.f64 	%fd2, [_Z20finiteDiff1DparalleliddiiPdS__param_1];
	ld.param.f64 	%fd3, [_Z20finiteDiff1DparalleliddiiPdS__param_2];
	ld.param.u32 	%r29, [_Z20finiteDiff1DparalleliddiiPdS__param_3];
	ld.param.u32 	%r30, [_Z20finiteDiff1DparalleliddiiPdS__param_4];
	ld.param.u64 	%rd8, [_Z20finiteDiff1DparalleliddiiPdS__param_5];
	ld.param.u64 	%rd9, [_Z20finiteDiff1DparalleliddiiPdS__param_6];
	cvta.to.global.u64 	%rd1, %rd8;
	cvta.to.global.u64 	%rd2, %rd9;
	mov.u32 	%r31, %ctaid.x;
	mov.u32 	%r32, %ntid.x;
	mul.lo.s32 	%r1, %r31, %r32;
	mov.u32 	%r2, %tid.x;
	add.s32 	%r3, %r1, %r2;
	mov.u32 	%r33, %nctaid.x;
	mul.lo.s32 	%r4, %r32, %r33;
	setp.lt.s32 	%p1, %r29, 1;
	@%p1 bra 	$L__BB0_17;
	cvt.rn.f64.s32 	%fd4, %r28;
	mul.f64 	%fd5, %fd2, %fd4;
	div.rn.f64 	%fd1, %fd5, %fd3;
	add.s32 	%r35, %r4, %r1;
	add.s32 	%r36, %r2, %r35;
	max.s32 	%r37, %r30, %r36;
	setp.lt.s32 	%p2, %r36, %r30;
	selp.u32 	%r5, 1, 0, %p2;
	add.s32 	%r38, %r36, %r5;
	sub.s32 	%r6, %r37, %r38;
	add.s32 	%r39, %r36, 1;
	max.s32 	%r40, %r30, %r39;
	not.b32 	%r41, %r35;
	add.s32 	%r42, %r40, %r41;
	sub.s32 	%r43, %r42, %r2;
	setp.ne.s32 	%p3, %r43, 0;
	selp.u32 	%r7, 1, 0, %p3;
	selp.s32 	%r44, -1, 0, %p3;
	add.s32 	%r8, %r43, %r44;
	mul.wide.s32 	%rd10, %r3, 8;
	add.s64 	%rd3, %rd1, %rd10;
	add.s64 	%rd4, %rd2, %rd10;
	add.s32 	%r9, %r3, %r4;
	mul.wide.s32 	%rd5, %r4, 8;
	add.s64 	%rd6, %rd3, %rd5;
	add.s64 	%rd7, %rd4, %rd5;
	add.s32 	%r10, %r9, %r4;
	add.s32 	%r11, %r10, %r4;
	mov.b32 	%r49, 0;
	div.u32 	%r45, %r6, %r4;
	add.s32 	%r13, %r45, %r5;
	div.u32 	%r47, %r8, %r4;
	add.s32 	%r19, %r47, %r7;
$L__BB0_2:
	setp.ge.s32 	%p4, %r3, %r30;
	@%p4 bra 	$L__BB0_9;
	and.b32  	%r14, %r13, 3;
	setp.eq.s32 	%p5, %r14, 3;
	mov.u32 	%r50, %r3;
	@%p5 bra 	$L__BB0_7;
	ld.global.f64 	%fd6, [%rd3];
	st.global.f64 	[%rd4], %fd6;
	setp.eq.s32 	%p6, %r14, 0;
	mov.u32 	%r50, %r9;
	@%p6 bra 	$L__BB0_7;
	ld.global.f64 	%fd7, [%rd6];
	st.global.f64 	[%rd7], %fd7;
	setp.eq.s32 	%p7, %r14, 1;
	mov.u32 	%r50, %r10;
	@%p7 bra 	$L__BB0_7;
	add.s64 	%rd11, %rd6, %rd5;
	ld.global.f64 	%fd8, [%rd11];
	add.s64 	%rd12, %rd7, %rd5;
	st.global.f64 	[%rd12], %fd8;
	mov.u32 	%r50, %r11;
$L__BB0_7:
	setp.lt.u32 	%p8, %r13, 3;
	@%p8 bra 	$L__BB0_9;
$L__BB0_8:
	mul.wide.s32 	%rd13, %r50, 8;
	add.s64 	%rd14, %rd1, %rd13;
	ld.global.f64 	%fd9, [%rd14];
	add.s64 	%rd15, %rd2, %rd13;
	st.global.f64 	[%rd15], %fd9;
	add.s64 	%rd16, %rd14, %rd5;
	ld.global.f64 	%fd10, [%rd16];
	add.s64 	%rd17, %rd15, %rd5;
	st.global.f64 	[%rd17], %fd10;
	add.s64 	%rd18, %rd16, %rd5;
	ld.global.f64 	%fd11, [%rd18];
	add.s64 	%rd19, %rd17, %rd5;
	st.global.f64 	[%rd19], %fd11;
	add.s64 	%rd20, %rd18, %rd5;
	ld.global.f64 	%fd12, [%rd20];
	add.s64 	%rd21, %rd19, %rd5;
	st.global.f64 	[%rd21], %fd12;
	shl.b32 	%r46, %r4, 2;
	add.s32 	%r50, %r46, %r50;
	setp.lt.s32 	%p9, %r50, %r30;
	@%p9 bra 	$L__BB0_8;
$L__BB0_9:
	add.s32 	%r52, %r3, 1;
	setp.ge.s32 	%p10, %r52, %r30;
	@%p10 bra 	$L__BB0_16;
	and.b32  	%r20, %r19, 3;
	setp.eq.s32 	%p11, %r20, 3;
	@%p11 bra 	$L__BB0_14;
	add.s32 	%r52, %r9, 1;
	ld.global.f64 	%fd13, [%rd4+8];
	ld.global.f64 	%fd14, [%rd4];
	sub.f64 	%fd15, %fd13, %fd14;
	mul.f64 	%fd16, %fd1, %fd15;
	sub.f64 	%fd17, %fd13, %fd16;
	st.global.f64 	[%rd3+8], %fd17;
	setp.eq.s32 	%p12, %r20, 0;
	@%p12 bra 	$L__BB0_14;
	add.s32 	%r52, %r10, 1;
	ld.global.f64 	%fd18, [%rd7+8];
	ld.global.f64 	%fd19, [%rd7];
	sub.f64 	%fd20, %fd18, %fd19;
	mul.f64 	%fd21, %fd1, %fd20;
	sub.f64 	%fd22, %fd18, %fd21;
	st.global.f64 	[%rd6+8], %fd22;
	setp.eq.s32 	%p13, %r20, 1;
	@%p13 bra 	$L__BB0_14;
	add.s32 	%r52, %r11, 1;
	add.s64 	%rd22, %rd7, %rd5;
	ld.global.f64 	%fd23, [%rd22+8];
	ld.global.f64 	%fd24, [%rd22];
	sub.f64 	%fd25, %fd23, %fd24;
	mul.f64 	%fd26, %fd1, %fd25;
	sub.f64 	%fd27, %fd23, %fd26;
	add.s64 	%rd23, %rd6, %rd5;
	st.global.f64 	[%rd23+8], %fd27;
$L__BB0_14:
	setp.lt.u32 	%p14, %r19, 3;
	@%p14 bra 	$L__BB0_16;
$L__BB0_15:
	mul.wide.s32 	%rd24, %r52, 8;
	add.s64 	%rd25, %rd2, %rd24;
	ld.global.f64 	%fd28, [%rd25];
	ld.global.f64 	%fd29, [%rd25+-8];
	sub.f64 	%fd30, %fd28, %fd29;
	mul.f64 	%fd31, %fd1, %fd30;
	sub.f64 	%fd32, %fd28, %fd31;
	add.s64 	%rd26, %rd1, %rd24;
	st.global.f64 	[%rd26], %fd32;
	add.s64 	%rd27, %rd25, %rd5;
	ld.global.f64 	%fd33, [%rd27];
	ld.global.f64 	%fd34, [%rd27+-8];
	sub.f64 	%fd35, %fd33, %fd34;
	mul.f64 	%fd36, %fd1, %fd35;
	sub.f64 	%fd37, %fd33, %fd36;
	add.s64 	%rd28, %rd26, %rd5;
	st.global.f64 	[%rd28], %fd37;
	add.s64 	%rd29, %rd27, %rd5;
	ld.global.f64 	%fd38, [%rd29];
	ld.global.f64 	%fd39, [%rd29+-8];
	sub.f64 	%fd40, %fd38, %fd39;
	mul.f64 	%fd41, %fd1, %fd40;
	sub.f64 	%fd42, %fd38, %fd41;
	add.s64 	%rd30, %rd28, %rd5;
	st.global.f64 	[%rd30], %fd42;
	add.s64 	%rd31, %rd29, %rd5;
	ld.global.f64 	%fd43, [%rd31];
	ld.global.f64 	%fd44, [%rd31+-8];
	sub.f64 	%fd45, %fd43, %fd44;
	mul.f64 	%fd46, %fd1, %fd45;
	sub.f64 	%fd47, %fd43, %fd46;
	add.s64 	%rd32, %rd30, %rd5;
	st.global.f64 	[%rd32], %fd47;
	shl.b32 	%r48, %r4, 2;
	add.s32 	%r52, %r48, %r52;
	setp.lt.s32 	%p15, %r52, %r30;
	@%p15 bra 	$L__BB0_15;
$L__BB0_16:
	add.s32 	%r49, %r49, 1;
	setp.ne.s32 	%p16, %r49, %r29;
	@%p16 bra 	$L__BB0_2;
$L__BB0_17:
	ret;

}
	// .globl	_Z22stepFunction1DparalleldiPd
.visible .entry _Z22stepFunction1DparalleldiPd(
	.param .f64 _Z22stepFunction1DparalleldiPd_param_0,
	.param .u32 _Z22stepFunction1DparalleldiPd_param_1,
	.param .u64 .ptr .align 1 _Z22stepFunction1DparalleldiPd_param_2
)
{
	.reg .pred 	%p<17>;
	.reg .b32 	%r<33>;
	.reg .b64 	%rd<11>;
	.reg .b64 	%fd<22>;

	ld.param.f64 	%fd1, [_Z22stepFunction1DparalleldiPd_param_0];
	ld.param.u32 	%r12, [_Z22stepFunction1DparalleldiPd_param_1];
	ld.param.u64 	%rd2, [_Z22stepFunction1DparalleldiPd_param_2];
	cvta.to.global.u64 	%rd1, %rd2;
	mov.u32 	%r13, %ctaid.x;
	mov.u32 	%r14, %ntid.x;
	mov.u32 	%r15, %tid.x;
	mad.lo.s32 	%r31, %r13, %r14, %r15;
	mov.u32 	%r16, %nctaid.x;
	mul.lo.s32 	%r2, %r14, %r16;
	setp.ge.s32 	%p1, %r31, %r12;
	@%p1 bra 	$L__BB1_7;
	add.s32 	%r17, %r31, %r2;
	max.s32 	%r18, %r12, %r17;
	setp.lt.s32 	%p2, %r17, %r12;
	selp.u32 	%r19, 1, 0, %p2;
	add.s32 	%r20, %r17, %r19;
	sub.s32 	%r21, %r18, %r20;
	div.u32 	%r22, %r21, %r2;
	add.s32 	%r3, %r22, %r19;
	and.b32  	%r23, %r3, 3;
	setp.eq.s32 	%p3, %r23, 3;
	@%p3 bra 	$L__BB1_4;
	add.s32 	%r24, %r3, 1;
	and.b32  	%r25, %r24, 3;
	neg.s32 	%r29, %r25;
$L__BB1_3:
	.pragma "nounroll";
	mul.wide.s32 	%rd3, %r31, 8;
	add.s64 	%rd4, %rd1, %rd3;
	cvt.rn.f64.s32 	%fd2, %r31;
	mul.f64 	%fd3, %fd1, %fd2;
	setp.ge.f64 	%p4, %fd3, 0d3FE0000000000000;
	setp.le.f64 	%p5, %fd3, 0d3FF0000000000000;
	selp.f64 	%fd4, 0d4000000000000000, 0d3FF0000000000000, %p5;
	selp.f64 	%fd5, %fd4, 0d3FF0000000000000, %p4;
	st.global.f64 	[%rd4], %fd5;
	add.s32 	%r31, %r31, %r2;
	add.s32 	%r29, %r29, 1;
	setp.ne.s32 	%p6, %r29, 0;
	@%p6 bra 	$L__BB1_3;
$L__BB1_4:
	setp.lt.u32 	%p7, %r3, 3;
	@%p7 bra 	$L__BB1_7;
	mul.wide.s32 	%rd7, %r2, 8;
$L__BB1_6:
	cvt.rn.f64.s32 	%fd6, %r31;
	mul.f64 	%fd7, %fd1, %fd6;
	setp.ge.f64 	%p8, %fd7, 0d3FE0000000000000;
	setp.le.f64 	%p9, %fd7, 0d3FF0000000000000;
	selp.f64 	%fd8, 0d4000000000000000, 0d3FF0000000000000, %p9;
	selp.f64 	%fd9, %fd8, 0d3FF0000000000000, %p8;
	mul.wide.s32 	%rd5, %r31, 8;
	add.s64 	%rd6, %rd1, %rd5;
	st.global.f64 	[%rd6], %fd9;
	add.s32 	%r26, %r31, %r2;
	cvt.rn.f64.s32 	%fd10, %r26;
	mul.f64 	%fd11, %fd1, %fd10;
	setp.ge.f64 	%p10, %fd11, 0d3FE0000000000000;
	setp.le.f64 	%p11, %fd11, 0d3FF0000000000000;
	selp.f64 	%fd12, 0d4000000000000000, 0d3FF0000000000000, %p11;
	selp.f64 	%fd13, %fd12, 0d3FF0000000000000, %p10;
	add.s64 	%rd8, %rd6, %rd7;
	st.global.f64 	[%rd8], %fd13;
	add.s32 	%r27, %r26, %r2;
	cvt.rn.f64.s32 	%fd14, %r27;
	mul.f64 	%fd15, %fd1, %fd14;
	setp.ge.f64 	%p12, %fd15, 0d3FE0000000000000;
	setp.le.f64 	%p13, %fd15, 0d3FF0000000000000;
	selp.f64 	%fd16, 0d4000000000000000, 0d3FF0000000000000, %p13;
	selp.f64 	%fd17, %fd16, 0d3FF0000000000000, %p12;
	add.s64 	%rd9, %rd8, %rd7;
	st.global.f64 	[%rd9], %fd17;
	add.s32 	%r28, %r27, %r2;
	cvt.rn.f64.s32 	%fd18, %r28;
	mul.f64 	%fd19, %fd1, %fd18;
	setp.ge.f64 	%p14, %fd19, 0d3FE0000000000000;
	setp.le.f64 	%p15, %fd19, 0d3FF0000000000000;
	selp.f64 	%fd20, 0d4000000000000000, 0d3FF0000000000000, %p15;
	selp.f64 	%fd21, %fd20, 0d3FF0000000000000, %p14;
	add.s64 	%rd10, %rd9, %rd7;
	st.global.f64 	[%rd10], %fd21;
	add.s32 	%r31, %r28, %r2;
	setp.lt.s32 	%p16, %r31, %r12;
	@%p16 bra 	$L__BB1_6;
$L__BB1_7:
	ret;

}
	// .globl	_Z22stepFunction2DparallelPA32_dd
.visible .entry _Z22stepFunction2DparallelPA32_dd(
	.param .u64 .ptr .align 1 _Z22stepFunction2DparallelPA32_dd_param_0,
	.param .f64 _Z22stepFunction2DparallelPA32_dd_param_1
)
{
	.reg .pred 	%p<7>;
	.reg .b32 	%r<9>;
	.reg .b64 	%rd<13>;
	.reg .b64 	%fd<6>;

	ld.param.u64 	%rd2, [_Z22stepFunction2DparallelPA32_dd_param_0];
	ld.param.f64 	%fd1, [_Z22stepFunction2DparallelPA32_dd_param_1];
	cvta.to.global.u64 	%rd1, %rd2;
	mov.u32 	%r3, %ctaid.x;
	mov.u32 	%r4, %ntid.x;
	mov.u32 	%r5, %tid.x;
	mad.lo.s32 	%r1, %r3, %r4, %r5;
	mov.u32 	%r6, %ctaid.y;
	mov.u32 	%r7, %ntid.y;
	mov.u32 	%r8, %tid.y;
	mad.lo.s32 	%r2, %r6, %r7, %r8;
	cvt.rn.f64.s32 	%fd2, %r1;
	mul.f64 	%fd3, %fd1, %fd2;
	setp.ltu.f64 	%p1, %fd3, 0d3FE0000000000000;
	setp.gtu.f64 	%p2, %fd3, 0d3FF0000000000000;
	or.pred  	%p3, %p1, %p2;
	@%p3 bra 	$L__BB2_3;
	cvt.rn.f64.u32 	%fd4, %r2;
	mul.f64 	%fd5, %fd1, %fd4;
	setp.ltu.f64 	%p4, %fd5, 0d3FE0000000000000;
	setp.gtu.f64 	%p5, %fd5, 0d3FF0000000000000;
	or.pred  	%p6, %p4, %p5;
	@%p6 bra 	$L__BB2_3;
	mul.wide.s32 	%rd3, %r1, 256;
	add.s64 	%rd4, %rd1, %rd3;
	mul.wide.u32 	%rd5, %r2, 8;
	add.s64 	%rd6, %rd4, %rd5;
	mov.b64 	%rd7, 4611686018427387904;
	st.global.u64 	[%rd6], %rd7;
	bra.uni 	$L__BB2_4;
$L__BB2_3:
	mul.wide.s32 	%rd8, %r1, 256;
	add.s64 	%rd9, %rd1, %rd8;
	mul.wide.u32 	%rd10, %r2, 8;
	add.s64 	%rd11, %rd9, %rd10;
	mov.b64 	%rd12, 4607182418800017408;
	st.global.u64 	[%rd11], %rd12;
$L__BB2_4:
	ret;

}
	// .globl	_Z20finiteDiff2DparallelPA32_dS0_ddd
.visible .entry _Z20finiteDiff2DparallelPA32_dS0_ddd(
	.param .u64 .ptr .align 1 _Z20finiteDiff2DparallelPA32_dS0_ddd_param_0,
	.param .u64 .ptr .align 1 _Z20finiteDiff2DparallelPA32_dS0_ddd_param_1,
	.param .f64 _Z20finiteDiff2DparallelPA32_dS0_ddd_param_2,
	.param .f64 _Z20finiteDiff2DparallelPA32_dS0_ddd_param_3,
	.param .f64 _Z20finiteDiff2DparallelPA32_dS0_ddd_param_4
)
{
	.reg .pred 	%p<12>;
	.reg .b32 	%r<11>;
	.reg .b64 	%rd<15>;
	.reg .b64 	%fd<15>;

	ld.param.u64 	%rd3, [_Z20finiteDiff2DparallelPA32_dS0_ddd_param_0];
	ld.param.u64 	%rd2, [_Z20finiteDiff2DparallelPA32_dS0_ddd_param_1];
	ld.param.f64 	%fd1, [_Z20finiteDiff2DparallelPA32_dS0_ddd_param_2];
	ld.param.f64 	%fd2, [_Z20finiteDiff2DparallelPA32_dS0_ddd_param_3];
	ld.param.f64 	%fd3, [_Z20finiteDiff2DparallelPA32_dS0_ddd_param_4];
	cvta.to.global.u64 	%rd4, %rd3;
	mov.u32 	%r3, %ctaid.x;
	mov.u32 	%r4, %ntid.x;
	mov.u32 	%r5, %tid.x;
	mad.lo.s32 	%r1, %r3, %r4, %r5;
	mov.u32 	%r6, %ctaid.y;
	mov.u32 	%r7, %ntid.y;
	mov.u32 	%r8, %tid.y;
	mad.lo.s32 	%r9, %r6, %r7, %r8;
	setp.gt.s32 	%p3, %r1, 30;
	setp.gt.u32 	%p4, %r9, 30;
	mul.wide.s32 	%rd5, %r1, 256;
	add.s64 	%rd6, %rd4, %rd5;
	mul.wide.u32 	%rd7, %r9, 8;
	add.s64 	%rd8, %rd6, %rd7;
	add.s64 	%rd1, %rd8, 256;
	or.pred  	%p5, %p3, %p4;
	@%p5 bra 	$L__BB3_2;
	cvta.to.global.u64 	%rd9, %rd2;
	add.s64 	%rd11, %rd9, %rd5;
	add.s64 	%rd13, %rd11, %rd7;
	ld.global.f64 	%fd4, [%rd13+264];
	mul.f64 	%fd5, %fd2, %fd3;
	div.rn.f64 	%fd6, %fd5, %fd1;
	ld.global.f64 	%fd7, [%rd13+256];
	sub.f64 	%fd8, %fd4, %fd7;
	mul.f64 	%fd9, %fd6, %fd8;
	sub.f64 	%fd10, %fd4, %fd9;
	ld.global.f64 	%fd11, [%rd13+8];
	sub.f64 	%fd12, %fd4, %fd11;
	mul.f64 	%fd13, %fd6, %fd12;
	sub.f64 	%fd14, %fd10, %fd13;
	st.global.f64 	[%rd1+8], %fd14;
$L__BB3_2:
	mov.pred 	%p11, -1;
	or.b32  	%r10, %r1, 32;
	setp.eq.s32 	%p7, %r10, 32;
	@%p7 bra 	$L__BB3_4;
	setp.eq.s32 	%p11, %r9, 0;
$L__BB3_4:
	setp.ne.s32 	%p8, %r9, 32;
	not.pred 	%p9, %p11;
	and.pred  	%p10, %p9, %p8;
	@%p10 bra 	$L__BB3_6;
	mov.b64 	%rd14, 4607182418800017408;
	st.global.u64 	[%rd1+-256], %rd14;
$L__BB3_6:
	ret;

}
	// .globl	_Z10matrixCopyPA32_dS0_
.visible .entry _Z10matrixCopyPA32_dS0_(
	.param .u64 .ptr .align 1 _Z10matrixCopyPA32_dS0__param_0,
	.param .u64 .ptr .align 1 _Z10matrixCopyPA32_dS0__param_1
)
{
	.reg .pred 	%p<4>;
	.reg .b32 	%r<10>;
	.reg .b64 	%rd<11>;
	.reg .b64 	%fd<2>;

	ld.param.u64 	%rd1, [_Z10matrixCopyPA32_dS0__param_0];
	ld.param.u64 	%rd2, [_Z10matrixCopyPA32_dS0__param_1];
	mov.u32 	%r3, %ctaid.x;
	mov.u32 	%r4, %ntid.x;
	mov.u32 	%r5, %tid.x;
	mad.lo.s32 	%r1, %r3, %r4, %r5;
	mov.u32 	%r6, %ctaid.y;
	mov.u32 	%r7, %ntid.y;
	mov.u32 	%r8, %tid.y;
	mad.lo.s32 	%r9, %r6, %r7, %r8;
	setp.gt.s32 	%p1, %r1, 31;
	setp.gt.u32 	%p2, %r9, 31;
	or.pred  	%p3, %p1, %p2;
	@%p3 bra 	$L__BB4_2;
	cvta.to.global.u64 	%rd3, %rd1;
	cvta.to.global.u64 	%rd4, %rd2;
	mul.wide.s32 	%rd5, %r1, 256;
	add.s64 	%rd6, %rd3, %rd5;
	mul.wide.u32 	%rd7, %r9, 8;
	add.s64 	%rd8, %rd6, %rd7;
	ld.global.f64 	%fd1, [%rd8];
	add.s64 	%rd9, %rd4, %rd5;
	add.s64 	%rd10, %rd9, %rd7;
	st.global.f64 	[%rd10], %fd1;
$L__BB4_2:
	ret;

}


// ===== COMPILED SASS (sm_100) =====

	.target	sm_100

	.elftype	@"ET_EXEC"


//--------------------- .note.nv.tkinfo           --------------------------
	.section	.note.nv.tkinfo,"",@"SHT_NOTE"
	.sectionflags	@"SHF_NOTE_NV_TKINFO"
	.tkinfo
        /*0018*/ 	.word	0x00000002
        /*0030*/ 	.string	""
        /*0030*/ 	.string	"ptxas"
        /*0030*/ 	.string	"Cuda compilation tools, release 13.0, V13.0.88"
        /*0030*/ 	.string	"Build cuda_13.0.r13.0/compiler.36424714_0"
        /*0030*/ 	.string	"-arch sm_100 -m 64 "



//--------------------- .note.nv.cuinfo           --------------------------
	.section	.note.nv.cuinfo,"",@"SHT_NOTE"
	.sectionflags	@"SHF_NOTE_NV_CUINFO"
        /*0018*/ 	.short	0x0002
        /*001a*/ 	.short	0x0064
        /*001c*/ 	.short	0x0082
	.zero		2


//--------------------- .nv.info                  --------------------------
	.section	.nv.info,"",@"SHT_CUDA_INFO"
	.align	4


	//----- nvinfo : EIATTR_REGCOUNT
	.align		4
        /*0000*/ 	.byte	0x04, 0x2f
        /*0002*/ 	.short	(.L_1 - .L_0)
	.align		4
.L_0:
        /*0004*/ 	.word	index@(_Z20finiteDiff1DparalleliddiiPdS_)
        /*0008*/ 	.word	0x00000020


	//----- nvinfo : EIATTR_FRAME_SIZE
	.align		4
.L_1:
        /*000c*/ 	.byte	0x04, 0x11
        /*000e*/ 	.short	(.L_3 - .L_2)
	.align		4
.L_2:
        /*0010*/ 	.word	index@($__internal_1_$__cuda_sm20_div_rn_f64_full)
        /*0014*/ 	.word	0x00000000


	//----- nvinfo : EIATTR_FRAME_SIZE
	.align		4
.L_3:
        /*0018*/ 	.byte	0x04, 0x11
        /*001a*/ 	.short	(.L_5 - .L_4)
	.align		4
.L_4:
        /*001c*/ 	.word	index@(_Z20finiteDiff1DparalleliddiiPdS_)
        /*0020*/ 	.word	0x00000000


	//----- nvinfo : EIATTR_REGCOUNT
	.align		4
.L_5:
        /*0024*/ 	.byte	0x04, 0x2f
        /*0026*/ 	.short	(.L_7 - .L_6)
	.align		4
.L_6:
        /*0028*/ 	.word	index@(_Z22stepFunction1DparalleldiPd)
        /*002c*/ 	.word	0x0000001a


	//----- nvinfo : EIATTR_FRAME_SIZE
	.align		4
.L_7:
        /*0030*/ 	.byte	0x04, 0x11
        /*0032*/ 	.short	(.L_9 - .L_8)
	.align		4
.L_8:
        /*0034*/ 	.word	index@(_Z22stepFunction1DparalleldiPd)
        /*0038*/ 	.word	0x00000000


	//----- nvinfo : EIATTR_REGCOUNT
	.align		4
.L_9:
        /*003c*/ 	.byte	0x04, 0x2f
        /*003e*/ 	.short	(.L_11 - .L_10)
	.align		4
.L_10:
        /*0040*/ 	.word	index@(_Z22stepFunction2DparallelPA32_dd)
        /*0044*/ 	.word	0x0000000c


	//----- nvinfo : EIATTR_FRAME_SIZE
	.align		4
.L_11:
        /*0048*/ 	.byte	0x04, 0x11
        /*004a*/ 	.short	(.L_13 - .L_12)
	.align		4
.L_12:
        /*004c*/ 	.word	index@(_Z22stepFunction2DparallelPA32_dd)
        /*0050*/ 	.word	0x00000000


	//----- nvinfo : EIATTR_REGCOUNT
	.align		4
.L_13:
        /*0054*/ 	.byte	0x04, 0x2f
        /*0056*/ 	.short	(.L_15 - .L_14)
	.align		4
.L_14:
        /*0058*/ 	.word	index@(_Z20finiteDiff2DparallelPA32_dS0_ddd)
        /*005c*/ 	.word	0x00000016


	//----- nvinfo : EIATTR_FRAME_SIZE
	.align		4
.L_15:
        /*0060*/ 	.byte	0x04, 0x11
        /*0062*/ 	.short	(.L_17 - .L_16)
	.align		4
.L_16:
        /*0064*/ 	.word	index@($__internal_0_$__cuda_sm20_div_rn_f64_full)
        /*0068*/ 	.word	0x00000000


	//----- nvinfo : EIATTR_FRAME_SIZE
	.align		4
.L_17:
        /*006c*/ 	.byte	0x04, 0x11
        /*006e*/ 	.short	(.L_19 - .L_18)
	.align		4
.L_18:
        /*0070*/ 	.word	index@(_Z20finiteDiff2DparallelPA32_dS0_ddd)
        /*0074*/ 	.word	0x00000000


	//----- nvinfo : EIATTR_REGCOUNT
	.align		4
.L_19:
        /*0078*/ 	.byte	0x04, 0x2f
        /*007a*/ 	.short	(.L_21 - .L_20)
	.align		4
.L_20:
        /*007c*/ 	.word	index@(_Z10matrixCopyPA32_dS0_)
        /*0080*/ 	.word	0x0000000c


	//----- nvinfo : EIATTR_FRAME_SIZE
	.align		4
.L_21:
        /*0084*/ 	.byte	0x04, 0x11
        /*0086*/ 	.short	(.L_23 - .L_22)
	.align		4
.L_22:
        /*0088*/ 	.word	index@(_Z10matrixCopyPA32_dS0_)
        /*008c*/ 	.word	0x00000000


	//----- nvinfo : EIATTR_MIN_STACK_SIZE
	.align		4
.L_23:
        /*0090*/ 	.byte	0x04, 0x12
        /*0092*/ 	.short	(.L_25 - .L_24)
	.align		4
.L_24:
        /*0094*/ 	.word	index@(_Z10matrixCopyPA32_dS0_)
        /*0098*/ 	.word	0x00000000


	//----- nvinfo : EIATTR_MIN_STACK_SIZE
	.align		4
.L_25:
        /*009c*/ 	.byte	0x04, 0x12
        /*009e*/ 	.short	(.L_27 - .L_26)
	.align		4
.L_26:
        /*00a0*/ 	.word	index@(_Z20finiteDiff2DparallelPA32_dS0_ddd)
        /*00a4*/ 	.word	0x00000000


	//----- nvinfo : EIATTR_MIN_STACK_SIZE
	.align		4
.L_27:
        /*00a8*/ 	.byte	0x04, 0x12
        /*00aa*/ 	.short	(.L_29 - .L_28)
	.align		4
.L_28:
        /*00ac*/ 	.word	index@(_Z22stepFunction2DparallelPA32_dd)
        /*00b0*/ 	.word	0x00000000


	//----- nvinfo : EIATTR_MIN_STACK_SIZE
	.align		4
.L_29:
        /*00b4*/ 	.byte	0x04, 0x12
        /*00b6*/ 	.short	(.L_31 - .L_30)
	.align		4
.L_30:
        /*00b8*/ 	.word	index@(_Z22stepFunction1DparalleldiPd)
        /*00bc*/ 	.word	0x00000000


	//----- nvinfo : EIATTR_MIN_STACK_SIZE
	.align		4
.L_31:
        /*00c0*/ 	.byte	0x04, 0x12
        /*00c2*/ 	.short	(.L_33 - .L_32)
	.align		4
.L_32:
        /*00c4*/ 	.word	index@(_Z20finiteDiff1DparalleliddiiPdS_)
        /*00c8*/ 	.word	0x00000000
.L_33:


//--------------------- .nv.compat                --------------------------
	.section	.nv.compat,"",@"SHT_CUDA_COMPAT_INFO"
	.align	4
        /*0000*/ 	.byte	0x02, 0x09, 0x00, 0x00, 0x02, 0x02, 0x01, 0x00, 0x02, 0x05, 0x05, 0x00, 0x03, 0x07, 0x01, 0x01
        /*0010*/ 	.byte	0x02, 0x03, 0x00, 0x00, 0x02, 0x06, 0x01, 0x00, 0x04, 0x0b, 0x08, 0x00, 0x01, 0x00, 0x00, 0x00
        /*0020*/ 	.byte	0x00, 0x00, 0x00, 0x00


//--------------------- .nv.info._Z10matrixCopyPA32_dS0_ --------------------------
	.section	.nv.info._Z10matrixCopyPA32_dS0_,"",@"SHT_CUDA_INFO"
	.sectionflags	@""
	.align	4


	//----- nvinfo : EIATTR_CUDA_API_VERSION
	.align		4
        /*0000*/ 	.byte	0x04, 0x37
        /*0002*/ 	.short	(.L_35 - .L_34)
.L_34:
        /*0004*/ 	.word	0x00000082


	//----- nvinfo : EIATTR_KPARAM_INFO
	.align		4
.L_35:
        /*0008*/ 	.byte	0x04, 0x17
        /*000a*/ 	.short	(.L_37 - .L_36)
.L_36:
        /*000c*/ 	.word	0x00000000
        /*0010*/ 	.short	0x0001
        /*0012*/ 	.short	0x0008
        /*0014*/ 	.byte	0x00, 0xf5, 0x21, 0x00


	//----- nvinfo : EIATTR_KPARAM_INFO
	.align		4
.L_37:
        /*0018*/ 	.byte	0x04, 0x17
        /*001a*/ 	.short	(.L_39 - .L_38)
.L_38:
        /*001c*/ 	.word	0x00000000
        /*0020*/ 	.short	0x0000
        /*0022*/ 	.short	0x0000
        /*0024*/ 	.byte	0x00, 0xf5, 0x21, 0x00


	//----- nvinfo : EIATTR_SPARSE_MMA_MASK
	.align		4
.L_39:
        /*0028*/ 	.byte	0x03, 0x50
        /*002a*/ 	.short	0x0000


	//----- nvinfo : EIATTR_MAXREG_COUNT
	.align		4
        /*002c*/ 	.byte	0x03, 0x1b
        /*002e*/ 	.short	0x00ff


	//----- nvinfo : EIATTR_MERCURY_ISA_VERSION
	.align		4
        /*0030*/ 	.byte	0x03, 0x5f
        /*0032*/ 	.short	0x0101


	//----- nvinfo : EIATTR_VRC_CTA_INIT_COUNT
	.align		4
        /*0034*/ 	.byte	0x02, 0x4a
	.zero		1
	.zero		1


	//----- nvinfo : EIATTR_EXIT_INSTR_OFFSETS
	.align		4
        /*0038*/ 	.byte	0x04, 0x1c
        /*003a*/ 	.short	(.L_41 - .L_40)


	//   ....[0]....
.L_40:
        /*003c*/ 	.word	0x000000b0


	//   ....[1]....
        /*0040*/ 	.word	0x00000150


	//----- nvinfo : EIATTR_CBANK_PARAM_SIZE
	.align		4
.L_41:
        /*0044*/ 	.byte	0x03, 0x19
        /*0046*/ 	.short	0x0010


	//----- nvinfo : EIATTR_PARAM_CBANK
	.align		4
        /*0048*/ 	.byte	0x04, 0x0a
        /*004a*/ 	.short	(.L_43 - .L_42)
	.align		4
.L_42:
        /*004c*/ 	.word	index@(.nv.constant0._Z10matrixCopyPA32_dS0_)
        /*0050*/ 	.short	0x0380
        /*0052*/ 	.short	0x0010


	//----- nvinfo : EIATTR_SW_WAR
	.align		4
.L_43:
        /*0054*/ 	.byte	0x04, 0x36
        /*0056*/ 	.short	(.L_45 - .L_44)
.L_44:
        /*0058*/ 	.word	0x00000008
.L_45:


//--------------------- .nv.info._Z20finiteDiff2DparallelPA32_dS0_ddd --------------------------
	.section	.nv.info._Z20finiteDiff2DparallelPA32_dS0_ddd,"",@"SHT_CUDA_INFO"
	.sectionflags	@""
	.align	4


	//----- nvinfo : EIATTR_CUDA_API_VERSION
	.align		4
        /*0000*/ 	.byte	0x04, 0x37
        /*0002*/ 	.short	(.L_47 - .L_46)
.L_46:
        /*0004*/ 	.word	0x00000082


	//----- nvinfo : EIATTR_KPARAM_INFO
	.align		4
.L_47:
        /*0008*/ 	.byte	0x04, 0x17
        /*000a*/ 	.short	(.L_49 - .L_48)
.L_48:
        /*000c*/ 	.word	0x00000000
        /*0010*/ 	.short	0x0004
        /*0012*/ 	.short	0x0020
        /*0014*/ 	.byte	0x00, 0xf0, 0x21, 0x00


	//----- nvinfo : EIATTR_KPARAM_INFO
	.align		4
.L_49:
        /*0018*/ 	.byte	0x04, 0x17
        /*001a*/ 	.short	(.L_51 - .L_50)
.L_50:
        /*001c*/ 	.word	0x00000000
        /*0020*/ 	.short	0x0003
        /*0022*/ 	.short	0x0018
        /*0024*/ 	.byte	0x00, 0xf0, 0x21, 0x00


	//----- nvinfo : EIATTR_KPARAM_INFO
	.align		4
.L_51:
        /*0028*/ 	.byte	0x04, 0x17
        /*002a*/ 	.short	(.L_53 - .L_52)
.L_52:
        /*002c*/ 	.word	0x00000000
        /*0030*/ 	.short	0x0002
        /*0032*/ 	.short	0x0010
        /*0034*/ 	.byte	0x00, 0xf0, 0x21, 0x00


	//----- nvinfo : EIATTR_KPARAM_INFO
	.align		4
.L_53:
        /*0038*/ 	.byte	0x04, 0x17
        /*003a*/ 	.short	(.L_55 - .L_54)
.L_54:
        /*003c*/ 	.word	0x00000000
        /*0040*/ 	.short	0x0001
        /*0042*/ 	.short	0x0008
        /*0044*/ 	.byte	0x00, 0xf5, 0x21, 0x00


	//----- nvinfo : EIATTR_KPARAM_INFO
	.align		4
.L_55:
        /*0048*/ 	.byte	0x04, 0x17
        /*004a*/ 	.short	(.L_57 - .L_56)
.L_56:
        /*004c*/ 	.word	0x00000000
        /*0050*/ 	.short	0x0000
        /*0052*/ 	.short	0x0000
        /*0054*/ 	.byte	0x00, 0xf5, 0x21, 0x00


	//----- nvinfo : EIATTR_SPARSE_MMA_MASK
	.align		4
.L_57:
        /*0058*/ 	.byte	0x03, 0x50
        /*005a*/ 	.short	0x0000


	//----- nvinfo : EIATTR_MAXREG_COUNT
	.align		4
        /*005c*/ 	.byte	0x03, 0x1b
        /*005e*/ 	.short	0x00ff


	//----- nvinfo : EIATTR_MERCURY_ISA_VERSION
	.align		4
        /*0060*/ 	.byte	0x03, 0x5f
        /*0062*/ 	.short	0x0101


	//----- nvinfo : EIATTR_VRC_CTA_INIT_COUNT
	.align		4
        /*0064*/ 	.byte	0x02, 0x4a
	.zero		1
	.zero		1


	//----- nvinfo : EIATTR_EXIT_INSTR_OFFSETS
	.align		4
        /*0068*/ 	.byte	0x04, 0x1c
        /*006a*/ 	.short	(.L_59 - .L_58)


	//   ....[0]....
.L_58:
        /*006c*/ 	.word	0x00000380


	//   ....[1]....
        /*0070*/ 	.word	0x000003c0


	//----- nvinfo : EIATTR_CRS_STACK_SIZE
	.align		4
.L_59:
        /*0074*/ 	.byte	0x04, 0x1e
        /*0076*/ 	.short	(.L_61 - .L_60)
.L_60:
        /*0078*/ 	.word	0x00000000


	//----- nvinfo : EIATTR_CBANK_PARAM_SIZE
	.align		4
.L_61:
        /*007c*/ 	.byte	0x03, 0x19
        /*007e*/ 	.short	0x0028


	//----- nvinfo : EIATTR_PARAM_CBANK
	.align		4
        /*0080*/ 	.byte	0x04, 0x0a
        /*0082*/ 	.short	(.L_63 - .L_62)
	.align		4
.L_62:
        /*0084*/ 	.word	index@(.nv.constant0._Z20finiteDiff2DparallelPA32_dS0_ddd)
        /*0088*/ 	.short	0x0380
        /*008a*/ 	.short	0x0028


	//----- nvinfo : EIATTR_SW_WAR
	.align		4
.L_63:
        /*008c*/ 	.byte	0x04, 0x36
        /*008e*/ 	.short	(.L_65 - .L_64)
.L_64:
        /*0090*/ 	.word	0x00000008
.L_65:


//--------------------- .nv.info._Z22stepFunction2DparallelPA32_dd --------------------------
	.section	.nv.info._Z22stepFunction2DparallelPA32_dd,"",@"SHT_CUDA_INFO"
	.sectionflags	@""
	.align	4


	//----- nvinfo : EIATTR_CUDA_API_VERSION
	.align		4
        /*0000*/ 	.byte	0x04, 0x37
        /*0002*/ 	.short	(.L_67 - .L_66)
.L_66:
        /*0004*/ 	.word	0x00000082


	//----- nvinfo : EIATTR_KPARAM_INFO
	.align		4
.L_67:
        /*0008*/ 	.byte	0x04, 0x17
        /*000a*/ 	.short	(.L_69 - .L_68)
.L_68:
        /*000c*/ 	.word	0x00000000
        /*0010*/ 	.short	0x0001
        /*0012*/ 	.short	0x0008
        /*0014*/ 	.byte	0x00, 0xf0, 0x21, 0x00


	//----- nvinfo : EIATTR_KPARAM_INFO
	.align		4
.L_69:
        /*0018*/ 	.byte	0x04, 0x17
        /*001a*/ 	.short	(.L_71 - .L_70)
.L_70:
        /*001c*/ 	.word	0x00000000
        /*0020*/ 	.short	0x0000
        /*0022*/ 	.short	0x0000
        /*0024*/ 	.byte	0x00, 0xf5, 0x21, 0x00


	//----- nvinfo : EIATTR_SPARSE_MMA_MASK
	.align		4
.L_71:
        /*0028*/ 	.byte	0x03, 0x50
        /*002a*/ 	.short	0x0000


	//----- nvinfo : EIATTR_MAXREG_COUNT
	.align		4
        /*002c*/ 	.byte	0x03, 0x1b
        /*002e*/ 	.short	0x00ff


	//----- nvinfo : EIATTR_MERCURY_ISA_VERSION
	.align		4
        /*0030*/ 	.byte	0x03, 0x5f
        /*0032*/ 	.short	0x0101


	//----- nvinfo : EIATTR_VRC_CTA_INIT_COUNT
	.align		4
        /*0034*/ 	.byte	0x02, 0x4a
	.zero		1
	.zero		1


	//----- nvinfo : EIATTR_EXIT_INSTR_OFFSETS
	.align		4
        /*0038*/ 	.byte	0x04, 0x1c
        /*003a*/ 	.short	(.L_73 - .L_72)


	//   ....[0]....
.L_72:
        /*003c*/ 	.word	0x000001a0


	//   ....[1]....
        /*0040*/ 	.word	0x00000210


	//----- nvinfo : EIATTR_CBANK_PARAM_SIZE
	.align		4
.L_73:
        /*0044*/ 	.byte	0x03, 0x19
        /*0046*/ 	.short	0x0010


	//----- nvinfo : EIATTR_PARAM_CBANK
	.align		4
        /*0048*/ 	.byte	0x04, 0x0a
        /*004a*/ 	.short	(.L_75 - .L_74)
	.align		4
.L_74:
        /*004c*/ 	.word	index@(.nv.constant0._Z22stepFunction2DparallelPA32_dd)
        /*0050*/ 	.short	0x0380
        /*0052*/ 	.short	0x0010


	//----- nvinfo : EIATTR_SW_WAR
	.align		4
.L_75:
        /*0054*/ 	.byte	0x04, 0x36
        /*0056*/ 	.short	(.L_77 - .L_76)
.L_76:
        /*0058*/ 	.word	0x00000008
.L_77:


//--------------------- .nv.info._Z22stepFunction1DparalleldiPd --------------------------
	.section	.nv.info._Z22stepFunction1DparalleldiPd,"",@"SHT_CUDA_INFO"
	.sectionflags	@""
	.align	4


	//----- nvinfo : EIATTR_CUDA_API_VERSION
	.align		4
        /*0000*/ 	.byte	0x04, 0x37
        /*0002*/ 	.short	(.L_79 - .L_78)
.L_78:
        /*0004*/ 	.word	0x00000082


	//----- nvinfo : EIATTR_KPARAM_INFO
	.align		4
.L_79:
        /*0008*/ 	.byte	0x04, 0x17
        /*000a*/ 	.short	(.L_81 - .L_80)
.L_80:
        /*000c*/ 	.word	0x00000000
        /*0010*/ 	.short	0x0002
        /*0012*/ 	.short	0x0010
        /*0014*/ 	.byte	0x00, 0xf5, 0x21, 0x00


	//----- nvinfo : EIATTR_KPARAM_INFO
	.align		4
.L_81:
        /*0018*/ 	.byte	0x04, 0x17
        /*001a*/ 	.short	(.L_83 - .L_82)
.L_82:
        /*001c*/ 	.word	0x00000000
        /*0020*/ 	.short	0x0001
        /*0022*/ 	.short	0x0008
        /*0024*/ 	.byte	0x00, 0xf0, 0x11, 0x00


	//----- nvinfo : EIATTR_KPARAM_INFO
	.align		4
.L_83:
        /*0028*/ 	.byte	0x04, 0x17
        /*002a*/ 	.short	(.L_85 - .L_84)
.L_84:
        /*002c*/ 	.word	0x00000000
        /*0030*/ 	.short	0x0000
        /*0032*/ 	.short	0x0000
        /*0034*/ 	.byte	0x00, 0xf0, 0x21, 0x00


	//----- nvinfo : EIATTR_SPARSE_MMA_MASK
	.align		4
.L_85:
        /*0038*/ 	.byte	0x03, 0x50
        /*003a*/ 	.short	0x0000


	//----- nvinfo : EIATTR_MAXREG_COUNT
	.align		4
        /*003c*/ 	.byte	0x03, 0x1b
        /*003e*/ 	.short	0x00ff


	//----- nvinfo : EIATTR_MERCURY_ISA_VERSION
	.align		4
        /*0040*/ 	.byte	0x03, 0x5f
        /*0042*/ 	.short	0x0101


	//----- nvinfo : EIATTR_VRC_CTA_INIT_COUNT
	.align		4
        /*0044*/ 	.byte	0x02, 0x4a
	.zero		1
	.zero		1


	//----- nvinfo : EIATTR_EXIT_INSTR_OFFSETS
	.align		4
        /*0048*/ 	.byte	0x04, 0x1c
        /*004a*/ 	.short	(.L_87 - .L_86)


	//   ....[0]....
.L_86:
        /*004c*/ 	.word	0x00000090


	//   ....[1]....
        /*0050*/ 	.word	0x000003e0


	//   ....[2]....
        /*0054*/ 	.word	0x000006a0


	//----- nvinfo : EIATTR_CRS_STACK_SIZE
	.align		4
.L_87:
        /*0058*/ 	.byte	0x04, 0x1e
        /*005a*/ 	.short	(.L_89 - .L_88)
.L_88:
        /*005c*/ 	.word	0x00000000


	//----- nvinfo : EIATTR_CBANK_PARAM_SIZE
	.align		4
.L_89:
        /*0060*/ 	.byte	0x03, 0x19
        /*0062*/ 	.short	0x0018


	//----- nvinfo : EIATTR_PARAM_CBANK
	.align		4
        /*0064*/ 	.byte	0x04, 0x0a
        /*0066*/ 	.short	(.L_91 - .L_90)
	.align		4
.L_90:
        /*0068*/ 	.word	index@(.nv.constant0._Z22stepFunction1DparalleldiPd)
        /*006c*/ 	.short	0x0380
        /*006e*/ 	.short	0x0018


	//----- nvinfo : EIATTR_SW_WAR
	.align		4
.L_91:
        /*0070*/ 	.byte	0x04, 0x36
        /*0072*/ 	.short	(.L_93 - .L_92)
.L_92:
        /*0074*/ 	.word	0x00000008
.L_93:


//--------------------- .nv.info._Z20finiteDiff1DparalleliddiiPdS_ --------------------------
	.section	.nv.info._Z20finiteDiff1DparalleliddiiPdS_,"",@"SHT_CUDA_INFO"
	.sectionflags	@""
	.align	4


	//----- nvinfo : EIATTR_CUDA_API_VERSION
	.align		4
        /*0000*/ 	.byte	0x04, 0x37
        /*0002*/ 	.short	(.L_95 - .L_94)
.L_94:
        /*0004*/ 	.word	0x00000082


	//----- nvinfo : EIATTR_KPARAM_INFO
	.align		4
.L_95:
        /*0008*/ 	.byte	0x04, 0x17
        /*000a*/ 	.short	(.L_97 - .L_96)
.L_96:
        /*000c*/ 	.word	0x00000000
        /*0010*/ 	.short	0x0006
        /*0012*/ 	.short	0x0028
        /*0014*/ 	.byte	0x00, 0xf5, 0x21, 0x00


	//----- nvinfo : EIATTR_KPARAM_INFO
	.align		4
.L_97:
        /*0018*/ 	.byte	0x04, 0x17
        /*001a*/ 	.short	(.L_99 - .L_98)
.L_98:
        /*001c*/ 	.word	0x00000000
        /*0020*/ 	.short	0x0005
        /*0022*/ 	.short	0x0020
        /*0024*/ 	.byte	0x00, 0xf5, 0x21, 0x00


	//----- nvinfo : EIATTR_KPARAM_INFO
	.align		4
.L_99:
        /*0028*/ 	.byte	0x04, 0x17
        /*002a*/ 	.short	(.L_101 - .L_100)
.L_100:
        /*002c*/ 	.word	0x00000000
        /*0030*/ 	.short	0x0004
        /*0032*/ 	.short	0x001c
        /*0034*/ 	.byte	0x00, 0xf0, 0x11, 0x00


	//----- nvinfo : EIATTR_KPARAM_INFO
	.align		4
.L_101:
        /*0038*/ 	.byte	0x04, 0x17
        /*003a*/ 	.short	(.L_103 - .L_102)
.L_102:
        /*003c*/ 	.word	0x00000000
        /*0040*/ 	.short	0x0003
        /*0042*/ 	.short	0x0018
        /*0044*/ 	.byte	0x00, 0xf0, 0x11, 0x00


	//----- nvinfo : EIATTR_KPARAM_INFO
	.align		4
.L_103:
        /*0048*/ 	.byte	0x04, 0x17
        /*004a*/ 	.short	(.L_105 - .L_104)
.L_104:
        /*004c*/ 	.word	0x00000000
        /*0050*/ 	.short	0x0002
        /*0052*/ 	.short	0x0010
        /*0054*/ 	.byte	0x00, 0xf0, 0x21, 0x00


	//----- nvinfo : EIATTR_KPARAM_INFO
	.align		4
.L_105:
        /*0058*/ 	.byte	0x04, 0x17
        /*005a*/ 	.short	(.L_107 - .L_106)
.L_106:
        /*005c*/ 	.word	0x00000000
        /*0060*/ 	.short	0x0001
        /*0062*/ 	.short	0x0008
        /*0064*/ 	.byte	0x00, 0xf0, 0x21, 0x00


	//----- nvinfo : EIATTR_KPARAM_INFO
	.align		4
.L_107:
        /*0068*/ 	.byte	0x04, 0x17
        /*006a*/ 	.short	(.L_109 - .L_108)
.L_108:
        /*006c*/ 	.word	0x00000000
        /*0070*/ 	.short	0x0000
        /*0072*/ 	.short	0x0000
        /*0074*/ 	.byte	0x00, 0xf0, 0x11, 0x00


	//----- nvinfo : EIATTR_SPARSE_MMA_MASK
	.align		4
.L_109:
        /*0078*/ 	.byte	0x03, 0x50
        /*007a*/ 	.short	0x0000


	//----- nvinfo : EIATTR_MAXREG_COUNT
	.align		4
        /*007c*/ 	.byte	0x03, 0x1b
        /*007e*/ 	.short	0x00ff


	//----- nvinfo : EIATTR_MERCURY_ISA_VERSION
	.align		4
        /*0080*/ 	.byte	0x03, 0x5f
        /*0082*/ 	.short	0x0101


	//----- nvinfo : EIATTR_VRC_CTA_INIT_COUNT
	.align		4
        /*0084*/ 	.byte	0x02, 0x4a
	.zero		1
	.zero		1


	//----- nvinfo : EIATTR_EXIT_INSTR_OFFSETS
	.align		4
        /*0088*/ 	.byte	0x04, 0x1c
        /*008a*/ 	.short	(.L_111 - .L_110)


	//   ....[0]....
.L_110:
        /*008c*/ 	.word	0x00000030


	//   ....[1]....
        /*0090*/ 	.word	0x00000d10


	//----- nvinfo : EIATTR_CRS_STACK_SIZE
	.align		4
.L_111:
        /*0094*/ 	.byte	0x04, 0x1e
        /*0096*/ 	.short	(.L_113 - .L_112)
.L_112:
        /*0098*/ 	.word	0x00000000


	//----- nvinfo : EIATTR_CBANK_PARAM_SIZE
	.align		4
.L_113:
        /*009c*/ 	.byte	0x03, 0x19
        /*009e*/ 	.short	0x0030


	//----- nvinfo : EIATTR_PARAM_CBANK
	.align		4
        /*00a0*/ 	.byte	0x04, 0x0a
        /*00a2*/ 	.short	(.L_115 - .L_114)
	.align		4
.L_114:
        /*00a4*/ 	.word	index@(.nv.constant0._Z20finiteDiff1DparalleliddiiPdS_)
        /*00a8*/ 	.short	0x0380
        /*00aa*/ 	.short	0x0030


	//----- nvinfo : EIATTR_SW_WAR
	.align		4
.L_115:
        /*00ac*/ 	.byte	0x04, 0x36
        /*00ae*/ 	.short	(.L_117 - .L_116)
.L_116:
        /*00b0*/ 	.word	0x00000008
.L_117:


//--------------------- .nv.callgraph             --------------------------
	.section	.nv.callgraph,"",@"SHT_CUDA_CALLGRAPH"
	.align	4
	.sectionentsize	8
	.align		4
        /*0000*/ 	.word	0x00000000
	.align		4
        /*0004*/ 	.word	0xffffffff
	.align		4
        /*0008*/ 	.word	0x00000000
	.align		4
        /*000c*/ 	.word	0xfffffffe
	.align		4
        /*0010*/ 	.word	0x00000000
	.align		4
        /*0014*/ 	.word	0xfffffffd
	.align		4
        /*0018*/ 	.word	0x00000000
	.align		4
        /*001c*/ 	.word	0xfffffffc


//--------------------- .text._Z10matrixCopyPA32_dS0_ --------------------------
	.section	.text._Z10matrixCopyPA32_dS0_,"ax",@progbits
	.align	128
        .global         _Z10matrixCopyPA32_dS0_
        .type           _Z10matrixCopyPA32_dS0_,@function
        .size           _Z10matrixCopyPA32_dS0_,(.L_x_34 - _Z10matrixCopyPA32_dS0_)
        .other          _Z10matrixCopyPA32_dS0_,@"STO_CUDA_ENTRY STV_DEFAULT"
_Z10matrixCopyPA32_dS0_:
.text._Z10matrixCopyPA32_dS0_:
[----:B------:R-:W-:Y:S01]  /*0000*/  LDC R1, c[0x0][0x37c] ;  /* 0x0000df00ff017b82 */ /* 0x000fe20000000800 */
[----:B------:R-:W0:Y:S07]  /*0010*/  S2R R2, SR_TID.Y ;  /* 0x0000000000027919 */ /* 0x000e2e0000002200 */
[----:B------:R-:W1:Y:S01]  /*0020*/  LDC R7, c[0x0][0x360] ;  /* 0x0000d800ff077b82 */ /* 0x000e620000000800 */
[----:B------:R-:W1:Y:S07]  /*0030*/  S2R R0, SR_TID.X ;  /* 0x0000000000007919 */ /* 0x000e6e0000002100 */
[----:B------:R-:W0:Y:S08]  /*0040*/  S2UR UR5, SR_CTAID.Y ;  /* 0x00000000000579c3 */ /* 0x000e300000002600 */
[----:B------:R-:W0:Y:S08]  /*0050*/  LDC R9, c[0x0][0x364] ;  /* 0x0000d900ff097b82 */ /* 0x000e300000000800 */
[----:B------:R-:W1:Y:S01]  /*0060*/  S2UR UR4, SR_CTAID.X ;  /* 0x00000000000479c3 */ /* 0x000e620000002500 */
[----:B0-----:R-:W-:-:S05]  /*0070*/  IMAD R9, R9, UR5, R2 ;  /* 0x0000000509097c24 */ /* 0x001fca000f8e0202 */
[----:B------:R-:W-:Y:S01]  /*0080*/  ISETP.GT.U32.AND P0, PT, R9, 0x1f, PT ;  /* 0x0000001f0900780c */ /* 0x000fe20003f04070 */
[----:B-1----:R-:W-:-:S05]  /*0090*/  IMAD R7, R7, UR4, R0 ;  /* 0x0000000407077c24 */ /* 0x002fca000f8e0200 */
[----:B------:R-:W-:-:S13]  /*00a0*/  ISETP.GT.OR P0, PT, R7, 0x1f, P0 ;  /* 0x0000001f0700780c */ /* 0x000fda0000704670 */
[----:B------:R-:W-:Y:S05]  /*00b0*/  @P0 EXIT ;  /* 0x000000000000094d */ /* 0x000fea0003800000 */
[----:B------:R-:W0:Y:S01]  /*00c0*/  LDC.64 R2, c[0x0][0x380] ;  /* 0x0000e000ff027b82 */ /* 0x000e220000000a00 */
[----:B------:R-:W1:Y:S07]  /*00d0*/  LDCU.64 UR4, c[0x0][0x358] ;  /* 0x00006b00ff0477ac */ /* 0x000e6e0008000a00 */
[----:B------:R-:W2:Y:S01]  /*00e0*/  LDC.64 R4, c[0x0][0x388] ;  /* 0x0000e200ff047b82 */ /* 0x000ea20000000a00 */
[----:B0-----:R-:W-:-:S04]  /*00f0*/  IMAD.WIDE R2, R7, 0x100, R2 ;  /* 0x0000010007027825 */ /* 0x001fc800078e0202 */
[----:B------:R-:W-:-:S06]  /*0100*/  IMAD.WIDE.U32 R2, R9, 0x8, R2 ;  /* 0x0000000809027825 */ /* 0x000fcc00078e0002 */
[----:B-1----:R-:W3:Y:S01]  /*0110*/  LDG.E.64 R2, desc[UR4][R2.64] ;  /* 0x0000000402027981 */ /* 0x002ee2000c1e1b00 */
[----:B--2---:R-:W-:-:S04]  /*0120*/  IMAD.WIDE R4, R7, 0x100, R4 ;  /* 0x0000010007047825 */ /* 0x004fc800078e0204 */
[----:B------:R-:W-:-:S05]  /*0130*/  IMAD.WIDE.U32 R4, R9, 0x8, R4 ;  /* 0x0000000809047825 */ /* 0x000fca00078e0004 */
[----:B---3--:R-:W-:Y:S01]  /*0140*/  STG.E.64 desc[UR4][R4.64], R2 ;  /* 0x0000000204007986 */ /* 0x008fe2000c101b04 */
[----:B------:R-:W-:Y:S05]  /*0150*/  EXIT ;  /* 0x000000000000794d */ /* 0x000fea0003800000 */
.L_x_0:
[----:B------:R-:W-:-:S00]  /*0160*/  BRA `(.L_x_0) ;  /* 0xfffffffc00fc7947 */ /* 0x000fc0000383ffff */
[----:B------:R-:W-:-:S00]  /*0170*/  NOP ;  /* 0x0000000000007918 */ /* 0x000fc00000000000 */
        /* <DEDUP_REMOVED lines=8> */
.L_x_34:


//--------------------- .text._Z20finiteDiff2DparallelPA32_dS0_ddd --------------------------
	.section	.text._Z20finiteDiff2DparallelPA32_dS0_ddd,"ax",@progbits
	.align	128
        .global         _Z20finiteDiff2DparallelPA32_dS0_ddd
        .type           _Z20finiteDiff2DparallelPA32_dS0_ddd,@function
        .size           _Z20finiteDiff2DparallelPA32_dS0_ddd,(.L_x_32 - _Z20finiteDiff2DparallelPA32_dS0_ddd)
        .other          _Z20finiteDiff2DparallelPA32_dS0_ddd,@"STO_CUDA_ENTRY STV_DEFAULT"
_Z20finiteDiff2DparallelPA32_dS0_ddd:
.text._Z20finiteDiff2DparallelPA32_dS0_ddd:
[----:B------:R-:W-:Y:S01]  /*0000*/  LDC R1, c[0x0][0x37c] ;  /* 0x0000df00ff017b82 */ /* 0x000fe20000000800 */
[----:B------:R-:W0:Y:S07]  /*0010*/  S2R R7, SR_TID.Y ;  /* 0x0000000000077919 */ /* 0x000e2e0000002200 */
[----:B------:R-:W1:Y:S01]  /*0020*/  LDC R6, c[0x0][0x360] ;  /* 0x0000d800ff067b82 */ /* 0x000e620000000800 */
[----:B------:R-:W2:Y:S01]  /*0030*/  LDCU.64 UR20, c[0x0][0x358] ;  /* 0x00006b00ff1477ac */ /* 0x000ea20008000a00 */
[----:B------:R-:W-:Y:S01]  /*0040*/  BSSY.RECONVERGENT B0, `(.L_x_1) ;  /* 0x000002f000007945 */ /* 0x000fe20003800200 */
[----:B------:R-:W1:Y:S05]  /*0050*/  S2R R3, SR_TID.X ;  /* 0x0000000000037919 */ /* 0x000e6a0000002100 */
[----:B------:R-:W0:Y:S08]  /*0060*/  S2UR UR5, SR_CTAID.Y ;  /* 0x00000000000579c3 */ /* 0x000e300000002600 */
[----:B------:R-:W0:Y:S08]  /*0070*/  LDC R0, c[0x0][0x364] ;  /* 0x0000d900ff007b82 */ /* 0x000e300000000800 */
[----:B------:R-:W1:Y:S08]  /*0080*/  S2UR UR4, SR_CTAID.X ;  /* 0x00000000000479c3 */ /* 0x000e700000002500 */
[----:B------:R-:W3:Y:S01]  /*0090*/  LDC.64 R4, c[0x0][0x380] ;  /* 0x0000e000ff047b82 */ /* 0x000ee20000000a00 */
[----:B0-----:R-:W-:-:S05]  /*00a0*/  IMAD R0, R0, UR5, R7 ;  /* 0x0000000500007c24 */ /* 0x001fca000f8e0207 */
[----:B------:R-:W-:Y:S01]  /*00b0*/  ISETP.GT.U32.AND P0, PT, R0, 0x1e, PT ;  /* 0x0000001e0000780c */ /* 0x000fe20003f04070 */
[----:B-1----:R-:W-:-:S05]  /*00c0*/  IMAD R6, R6, UR4, R3 ;  /* 0x0000000406067c24 */ /* 0x002fca000f8e0203 */
[C---:B------:R-:W-:Y:S01]  /*00d0*/  ISETP.GT.OR P0, PT, R6.reuse, 0x1e, P0 ;  /* 0x0000001e0600780c */ /* 0x040fe20000704670 */
[----:B---3--:R-:W-:-:S04]  /*00e0*/  IMAD.WIDE R4, R6, 0x100, R4 ;  /* 0x0000010006047825 */ /* 0x008fc800078e0204 */
[----:B------:R-:W-:-:S08]  /*00f0*/  IMAD.WIDE.U32 R4, R0, 0x8, R4 ;  /* 0x0000000800047825 */ /* 0x000fd000078e0004 */
[----:B--2---:R-:W-:Y:S05]  /*0100*/  @P0 BRA `(.L_x_2) ;  /* 0x0000000000880947 */ /* 0x004fea0003800000 */
[----:B------:R-:W0:Y:S01]  /*0110*/  LDC.64 R8, c[0x0][0x388] ;  /* 0x0000e200ff087b82 */ /* 0x000e220000000a00 */
[----:B------:R-:W1:Y:S07]  /*0120*/  LDCU UR6, c[0x0][0x394] ;  /* 0x00007280ff0677ac */ /* 0x000e6e0008000800 */
[----:B------:R-:W2:Y:S01]  /*0130*/  LDC.64 R2, c[0x0][0x390] ;  /* 0x0000e400ff027b82 */ /* 0x000ea20000000a00 */
[----:B------:R-:W-:Y:S01]  /*0140*/  IMAD.MOV.U32 R12, RZ, RZ, 0x1 ;  /* 0x00000001ff0c7424 */ /* 0x000fe200078e00ff */
[----:B------:R-:W3:Y:S06]  /*0150*/  LDCU.64 UR4, c[0x0][0x3a0] ;  /* 0x00007400ff0477ac */ /* 0x000eec0008000a00 */
[----:B------:R-:W3:Y:S01]  /*0160*/  LDC.64 R18, c[0x0][0x398] ;  /* 0x0000e600ff127b82 */ /* 0x000ee20000000a00 */
[----:B0-----:R-:W-:-:S04]  /*0170*/  IMAD.WIDE R8, R6, 0x100, R8 ;  /* 0x0000010006087825 */ /* 0x001fc800078e0208 */
[----:B------:R-:W-:-:S05]  /*0180*/  IMAD.WIDE.U32 R8, R0, 0x8, R8 ;  /* 0x0000000800087825 */ /* 0x000fca00078e0008 */
[----:B------:R0:W5:Y:S01]  /*0190*/  LDG.E.64 R10, desc[UR20][R8.64+0x108] ;  /* 0x00010814080a7981 */ /* 0x000162000c1e1b00 */
[----:B-1----:R-:W2:Y:S02]  /*01a0*/  MUFU.RCP64H R13, UR6 ;  /* 0x00000006000d7d08 */ /* 0x002ea40008001800 */
[----:B--2---:R-:W-:-:S08]  /*01b0*/  DFMA R14, R12, -R2, 1 ;  /* 0x3ff000000c0e742b */ /* 0x004fd00000000802 */
[----:B------:R-:W-:-:S08]  /*01c0*/  DFMA R14, R14, R14, R14 ;  /* 0x0000000e0e0e722b */ /* 0x000fd0000000000e */
[----:B------:R-:W-:Y:S02]  /*01d0*/  DFMA R14, R12, R14, R12 ;  /* 0x0000000e0c0e722b */ /* 0x000fe4000000000c */
[----:B---3--:R-:W-:-:S06]  /*01e0*/  DMUL R12, R18, UR4 ;  /* 0x00000004120c7c28 */ /* 0x008fcc0008000000 */
[----:B------:R-:W-:-:S04]  /*01f0*/  DFMA R16, R14, -R2, 1 ;  /* 0x3ff000000e10742b */ /* 0x000fc80000000802 */
[----:B------:R-:W-:-:S04]  /*0200*/  FSETP.GEU.AND P1, PT, |R13|, 6.5827683646048100446e-37, PT ;  /* 0x036000000d00780b */ /* 0x000fc80003f2e200 */
[----:B------:R-:W-:-:S08]  /*0210*/  DFMA R16, R14, R16, R14 ;  /* 0x000000100e10722b */ /* 0x000fd0000000000e */
[----:B------:R-:W-:-:S08]  /*0220*/  DMUL R14, R12, R16 ;  /* 0x000000100c0e7228 */ /* 0x000fd00000000000 */
[----:B------:R-:W-:-:S08]  /*0230*/  DFMA R2, R14, -R2, R12 ;  /* 0x800000020e02722b */ /* 0x000fd0000000000c */
[----:B------:R-:W-:-:S10]  /*0240*/  DFMA R2, R16, R2, R14 ;  /* 0x000000021002722b */ /* 0x000fd4000000000e */
[----:B------:R-:W-:-:S05]  /*0250*/  FFMA R7, RZ, UR6, R3 ;  /* 0x00000006ff077c23 */ /* 0x000fca0008000003 */
[----:B------:R-:W-:-:S13]  /*0260*/  FSETP.GT.AND P0, PT, |R7|, 1.469367938527859385e-39, PT ;  /* 0x001000000700780b */ /* 0x000fda0003f04200 */
[----:B0-----:R-:W-:Y:S05]  /*0270*/  @P0 BRA P1, `(.L_x_3) ;  /* 0x0000000000100947 */ /* 0x001fea0000800000 */
[----:B------:R-:W-:-:S07]  /*0280*/  MOV R2, 0x2a0 ;  /* 0x000002a000027802 */ /* 0x000fce0000000f00 */
[----:B-----5:R-:W-:Y:S05]  /*0290*/  CALL.REL.NOINC `($__internal_0_$__cuda_sm20_div_rn_f64_full) ;  /* 0x00000000004c7944 */ /* 0x020fea0003c00000 */
[----:B------:R-:W-:Y:S02]  /*02a0*/  IMAD.MOV.U32 R2, RZ, RZ, R12 ;  /* 0x000000ffff027224 */ /* 0x000fe400078e000c */
[----:B------:R-:W-:-:S07]  /*02b0*/  IMAD.MOV.U32 R3, RZ, RZ, R15 ;  /* 0x000000ffff037224 */ /* 0x000fce00078e000f */
.L_x_3:
[----:B------:R-:W2:Y:S04]  /*02c0*/  LDG.E.64 R12, desc[UR20][R8.64+0x100] ;  /* 0x00010014080c7981 */ /* 0x000ea8000c1e1b00 */
[----:B------:R-:W3:Y:S01]  /*02d0*/  LDG.E.64 R14, desc[UR20][R8.64+0x8] ;  /* 0x00000814080e7981 */ /* 0x000ee2000c1e1b00 */
[C---:B--2--5:R-:W-:Y:S02]  /*02e0*/  DADD R12, R10.reuse, -R12 ;  /* 0x000000000a0c7229 */ /* 0x064fe4000000080c */
[----:B---3--:R-:W-:-:S06]  /*02f0*/  DADD R14, R10, -R14 ;  /* 0x000000000a0e7229 */ /* 0x008fcc000000080e */
[----:B------:R-:W-:-:S08]  /*0300*/  DFMA R12, R12, -R2, R10 ;  /* 0x800000020c0c722b */ /* 0x000fd0000000000a */
[----:B------:R-:W-:-:S07]  /*0310*/  DFMA R12, R14, -R2, R12 ;  /* 0x800000020e0c722b */ /* 0x000fce000000000c */
[----:B------:R0:W-:Y:S04]  /*0320*/  STG.E.64 desc[UR20][R4.64+0x108], R12 ;  /* 0x0001080c04007986 */ /* 0x0001e8000c101b14 */
.L_x_2:
[----:B------:R-:W-:Y:S05]  /*0330*/  BSYNC.RECONVERGENT B0 ;  /* 0x0000000000007941 */ /* 0x000fea0003800200 */
.L_x_1:
[----:B------:R-:W-:Y:S02]  /*0340*/  LOP3.LUT R6, R6, 0x20, RZ, 0xfc, !PT ;  /* 0x0000002006067812 */ /* 0x000fe400078efcff */
[----:B------:R-:W-:Y:S02]  /*0350*/  ISETP.NE.AND P1, PT, R0, 0x20, PT ;  /* 0x000000200000780c */ /* 0x000fe40003f25270 */
[----:B------:R-:W-:-:S04]  /*0360*/  ISETP.NE.AND P0, PT, R6, 0x20, PT ;  /* 0x000000200600780c */ /* 0x000fc80003f05270 */
[----:B------:R-:W-:-:S13]  /*0370*/  ISETP.EQ.OR P0, PT, R0, RZ, !P0 ;  /* 0x000000ff0000720c */ /* 0x000fda0004702670 */
[----:B------:R-:W-:Y:S05]  /*0380*/  @!P0 EXIT P1 ;  /* 0x000000000000894d */ /* 0x000fea0000800000 */
[----:B------:R-:W-:Y:S02]  /*0390*/  IMAD.MOV.U32 R2, RZ, RZ, 0x0 ;  /* 0x00000000ff027424 */ /* 0x000fe400078e00ff */
[----:B------:R-:W-:-:S05]  /*03a0*/  IMAD.MOV.U32 R3, RZ, RZ, 0x3ff00000 ;  /* 0x3ff00000ff037424 */ /* 0x000fca00078e00ff */
[----:B------:R-:W-:Y:S01]  /*03b0*/  STG.E.64 desc[UR20][R4.64], R2 ;  /* 0x0000000204007986 */ /* 0x000fe2000c101b14 */
[----:B------:R-:W-:Y:S05]  /*03c0*/  EXIT ;  /* 0x000000000000794d */ /* 0x000fea0003800000 */
        .weak           $__internal_0_$__cuda_sm20_div_rn_f64_full
        .type           $__internal_0_$__cuda_sm20_div_rn_f64_full,@function
        .size           $__internal_0_$__cuda_sm20_div_rn_f64_full,(.L_x_32 - $__internal_0_$__cuda_sm20_div_rn_f64_full)
$__internal_0_$__cuda_sm20_div_rn_f64_full:
[----:B------:R-:W0:Y:S01]  /*03d0*/  LDCU.64 UR16, c[0x0][0x390] ;  /* 0x00007200ff1077ac */ /* 0x000e220008000a00 */
[----:B------:R-:W-:Y:S01]  /*03e0*/  R2UR UR7, R13 ;  /* 0x000000000d0772ca */ /* 0x000fe200000e0000 */
[----:B------:R-:W-:Y:S01]  /*03f0*/  IMAD.MOV.U32 R19, RZ, RZ, 0x40000000 ;  /* 0x40000000ff137424 */ /* 0x000fe200078e00ff */
[----:B------:R-:W-:Y:S01]  /*0400*/  R2UR UR6, R12 ;  /* 0x000000000c0672ca */ /* 0x000fe200000e0000 */
[----:B------:R-:W-:Y:S01]  /*0410*/  UMOV UR13, 0x1ca00000 ;  /* 0x1ca00000000d7882 */ /* 0x000fe20000000000 */
[----:B------:R-:W-:-:S11]  /*0420*/  MOV R18, 0x0 ;  /* 0x0000000000127802 */ /* 0x000fd60000000f00 */
[----:B------:R-:W-:Y:S01]  /*0430*/  UMOV UR18, UR6 ;  /* 0x0000000600127c82 */ /* 0x000fe20008000000 */
[----:B0-----:R-:W-:Y:S01]  /*0440*/  IMAD.U32 R3, RZ, RZ, UR17 ;  /* 0x00000011ff037e24 */ /* 0x001fe2000f8e00ff */
[----:B------:R-:W-:Y:S01]  /*0450*/  ULOP3.LUT UR8, UR17, 0x800fffff, URZ, 0xc0, !UPT ;  /* 0x800fffff11087892 */ /* 0x000fe2000f8ec0ff */
[----:B------:R-:W-:Y:S01]  /*0460*/  IMAD.U32 R16, RZ, RZ, UR18 ;  /* 0x00000012ff107e24 */ /* 0x000fe2000f8e00ff */
[----:B------:R-:W-:Y:S02]  /*0470*/  ULOP3.LUT UR10, UR17, 0x7ff00000, URZ, 0xc0, !UPT ;  /* 0x7ff00000110a7892 */ /* 0x000fe4000f8ec0ff */
[----:B------:R-:W-:Y:S01]  /*0480*/  FSETP.GEU.AND P0, PT, |R3|, 1.469367938527859385e-39, PT ;  /* 0x001000000300780b */ /* 0x000fe20003f0e200 */
[----:B------:R-:W-:-:S03]  /*0490*/  ULOP3.LUT UR9, UR8, 0x3ff00000, URZ, 0xfc, !UPT ;  /* 0x3ff0000008097892 */ /* 0x000fc6000f8efcff */
[----:B------:R-:W-:Y:S01]  /*04a0*/  UMOV UR8, UR16 ;  /* 0x0000001000087c82 */ /* 0x000fe20008000000 */
[----:B------:R-:W-:-:S08]  /*04b0*/  UMOV UR11, UR10 ;  /* 0x0000000a000b7c82 */ /* 0x000fd00008000000 */
[----:B------:R-:W-:Y:S01]  /*04c0*/  VOTEU.ANY UP0, P0 ;  /* 0x0000000000ff7886 */ /* 0x000fe20000000100 */
[----:B------:R-:W-:-:S04]  /*04d0*/  PLOP3.LUT P0, PT, PT, PT, UP0, 0x80, 0x8 ;  /* 0x000000000008781c */ /* 0x000fc80003f0f008 */
[----:B------:R-:W0:Y:S02]  /*04e0*/  @!UP0 LDCU.64 UR4, c[0x0][0x390] ;  /* 0x00007200ff0487ac */ /* 0x000e240008000a00 */
[----:B0-----:R-:W-:Y:S01]  /*04f0*/  MOV R14, UR4 ;  /* 0x00000004000e7c02 */ /* 0x001fe20008000f00 */
[----:B------:R-:W-:Y:S01]  /*0500*/  IMAD.U32 R15, RZ, RZ, UR5 ;  /* 0x00000005ff0f7e24 */ /* 0x000fe2000f8e00ff */
[----:B------:R-:W-:Y:S02]  /*0510*/  R2UR UR5, R13 ;  /* 0x000000000d0572ca */ /* 0x000fe400000e0000 */
[----:B------:R-:W-:Y:S01]  /*0520*/  R2UR UR4, R12 ;  /* 0x000000000c0472ca */ /* 0x000fe200000e0000 */
[----:B------:R-:W-:Y:S02]  /*0530*/  IMAD.MOV.U32 R12, RZ, RZ, 0x1 ;  /* 0x00000001ff0c7424 */ /* 0x000fe400078e00ff */
[----:B------:R-:W-:-:S08]  /*0540*/  @!P0 DMUL R14, R14, 8.98846567431157953865e+307 ;  /* 0x7fe000000e0e8828 */ /* 0x000fd00000000000 */
[----:B------:R-:W-:Y:S02]  /*0550*/  UMOV UR7, UR5 ;  /* 0x0000000500077c82 */ /* 0x000fe40008000000 */
[----:B------:R-:W-:Y:S01]  /*0560*/  @!P0 R2UR UR15, R15 ;  /* 0x000000000f0f82ca */ /* 0x000fe200000e0000 */
[----:B------:R-:W-:Y:S01]  /*0570*/  IMAD.U32 R3, RZ, RZ, UR7 ;  /* 0x00000007ff037e24 */ /* 0x000fe2000f8e00ff */
[----:B------:R-:W-:Y:S01]  /*0580*/  @!P0 R2UR UR14, R14 ;  /* 0x000000000e0e82ca */ /* 0x000fe200000e0000 */
[----:B------:R-:W-:-:S03]  /*0590*/  ULOP3.LUT UR12, UR7, 0x7ff00000, URZ, 0xc0, !UPT ;  /* 0x7ff00000070c7892 */ /* 0x000fc6000f8ec0ff */
[----:B------:R-:W-:Y:S01]  /*05a0*/  FSETP.GEU.AND P0, PT, |R3|, 1.469367938527859385e-39, PT ;  /* 0x001000000300780b */ /* 0x000fe20003f0e200 */
[----:B------:R-:W-:-:S04]  /*05b0*/  UISETP.GE.U32.AND UP1, UPT, UR12, UR10, UPT ;  /* 0x0000000a0c00728c */ /* 0x000fc8000bf26070 */
[----:B------:R-:W-:Y:S02]  /*05c0*/  USEL UR13, UR13, 0x63400000, !UP1 ;  /* 0x634000000d0d7887 */ /* 0x000fe4000c800000 */
[----:B------:R-:W-:Y:S01]  /*05d0*/  @!UP0 UMOV UR9, UR15 ;  /* 0x0000000f00098c82 */ /* 0x000fe20008000000 */
[----:B------:R-:W-:Y:S01]  /*05e0*/  @!UP0 ULOP3.LUT UR11, UR15, 0x7ff00000, URZ, 0xc0, !UPT ;  /* 0x7ff000000f0b8892 */ /* 0x000fe2000f8ec0ff */
[----:B------:R-:W0:Y:S01]  /*05f0*/  MUFU.RCP64H R13, UR9 ;  /* 0x00000009000d7d08 */ /* 0x000e220008001800 */
[----:B------:R-:W-:Y:S01]  /*0600*/  @!UP0 UMOV UR8, UR14 ;  /* 0x0000000e00088c82 */ /* 0x000fe20008000000 */
[----:B------:R-:W-:Y:S01]  /*0610*/  IMAD.U32 R15, RZ, RZ, UR9 ;  /* 0x00000009ff0f7e24 */ /* 0x000fe2000f8e00ff */
[----:B------:R-:W-:Y:S01]  /*0620*/  ULOP3.LUT UR19, UR13, 0x800fffff, UR7, 0xf8, !UPT ;  /* 0x800fffff0d137892 */ /* 0x000fe2000f8ef807 */
[----:B------:R-:W-:Y:S01]  /*0630*/  IMAD.U32 R14, RZ, RZ, UR8 ;  /* 0x00000008ff0e7e24 */ /* 0x000fe2000f8e00ff */
[----:B------:R-:W-:Y:S01]  /*0640*/  VOTEU.ANY UP1, P0 ;  /* 0x0000000000ff7886 */ /* 0x000fe20000020100 */
[----:B------:R-:W-:Y:S01]  /*0650*/  PLOP3.LUT P0, PT, PT, PT, UP1, 0x80, 0x8 ;  /* 0x000000000008781c */ /* 0x000fe20003f0f018 */
[----:B------:R-:W-:-:S02]  /*0660*/  UMOV UR14, UR12 ;  /* 0x0000000c000e7c82 */ /* 0x000fc40008000000 */
[----:B------:R-:W-:Y:S01]  /*0670*/  IMAD.U32 R17, RZ, RZ, UR19 ;  /* 0x00000013ff117e24 */ /* 0x000fe2000f8e00ff */
[----:B------:R-:W-:-:S04]  /*0680*/  @!UP1 ULOP3.LUT UR4, UR13, 0x80000000, UR7, 0xf8, !UPT ;  /* 0x800000000d049892 */ /* 0x000fc8000f8ef807 */
[----:B------:R-:W-:Y:S01]  /*0690*/  @!UP1 ULOP3.LUT UR5, UR4, 0x100000, URZ, 0xfc, !UPT ;  /* 0x0010000004059892 */ /* 0x000fe2000f8efcff */
[----:B0-----:R-:W-:Y:S02]  /*06a0*/  DFMA R14, R12, -R14, 1 ;  /* 0x3ff000000c0e742b */ /* 0x001fe4000000080e */
[----:B------:R-:W-:-:S06]  /*06b0*/  @!UP1 UMOV UR4, URZ ;  /* 0x000000ff00049c82 */ /* 0x000fcc0008000000 */
[----:B------:R-:W-:Y:S02]  /*06c0*/  @!P0 DFMA R16, R16, R18, -UR4 ;  /* 0x8000000410108e2b */ /* 0x000fe40008000012 */
[----:B------:R-:W-:-:S08]  /*06d0*/  DFMA R14, R14, R14, R14 ;  /* 0x0000000e0e0e722b */ /* 0x000fd0000000000e */
[----:B------:R-:W-:Y:S01]  /*06e0*/  DFMA R14, R12, R14, R12 ;  /* 0x0000000e0c0e722b */ /* 0x000fe2000000000c */
[----:B------:R-:W-:Y:S01]  /*06f0*/  @!P0 R2UR UR5, R17 ;  /* 0x00000000110582ca */ /* 0x000fe200000e0000 */
[----:B------:R-:W-:Y:S01]  /*0700*/  IMAD.U32 R12, RZ, RZ, UR8 ;  /* 0x00000008ff0c7e24 */ /* 0x000fe2000f8e00ff */
[----:B------:R-:W-:Y:S01]  /*0710*/  @!P0 R2UR UR4, R16 ;  /* 0x00000000100482ca */ /* 0x000fe200000e0000 */
[----:B------:R-:W-:Y:S01]  /*0720*/  IMAD.U32 R13, RZ, RZ, UR9 ;  /* 0x00000009ff0d7e24 */ /* 0x000fe2000f8e00ff */
[----:B------:R-:W-:Y:S01]  /*0730*/  MOV R16, UR8 ;  /* 0x0000000800107c02 */ /* 0x000fe20008000f00 */
[----:B------:R-:W-:-:S04]  /*0740*/  IMAD.U32 R17, RZ, RZ, UR9 ;  /* 0x00000009ff117e24 */ /* 0x000fc8000f8e00ff */
[----:B------:R-:W-:-:S04]  /*0750*/  DFMA R12, R14, -R12, 1 ;  /* 0x3ff000000e0c742b */ /* 0x000fc8000000080c */
[----:B------:R-:W-:Y:S02]  /*0760*/  @!UP1 ULOP3.LUT UR14, UR5, 0x7ff00000, URZ, 0xc0, !UPT ;  /* 0x7ff00000050e9892 */ /* 0x000fe4000f8ec0ff */
[----:B------:R-:W-:Y:S01]  /*0770*/  @!UP1 UMOV UR18, UR4 ;  /* 0x0000000400129c82 */ /* 0x000fe20008000000 */
[----:B------:R-:W-:Y:S01]  /*0780*/  @!UP1 UMOV UR19, UR5 ;  /* 0x0000000500139c82 */ /* 0x000fe20008000000 */
[----:B------:R-:W-:Y:S01]  /*0790*/  DFMA R12, R14, R12, R14 ;  /* 0x0000000c0e0c722b */ /* 0x000fe2000000000e */
[----:B------:R-:W-:Y:S02]  /*07a0*/  UIADD3 UR4, UPT, UPT, UR14, -0x1, URZ ;  /* 0xffffffff0e047890 */ /* 0x000fe4000fffe0ff */
[----:B------:R-:W-:Y:S02]  /*07b0*/  UIADD3 UR5, UPT, UPT, UR11, -0x1, URZ ;  /* 0xffffffff0b057890 */ /* 0x000fe4000fffe0ff */
[----:B------:R-:W-:-:S03]  /*07c0*/  UISETP.GT.U32.AND UP0, UPT, UR4, 0x7feffffe, UPT ;  /* 0x7feffffe0400788c */ /* 0x000fc6000bf04070 */
[----:B------:R-:W-:Y:S01]  /*07d0*/  DMUL R14, R12, UR18 ;  /* 0x000000120c0e7c28 */ /* 0x000fe20008000000 */
[----:B------:R-:W-:-:S07]  /*07e0*/  UISETP.GT.U32.OR UP0, UPT, UR5, 0x7feffffe, UP0 ;  /* 0x7feffffe0500788c */ /* 0x000fce0008704470 */
[----:B------:R-:W-:-:S08]  /*07f0*/  DFMA R16, R14, -R16, UR18 ;  /* 0x000000120e107e2b */ /* 0x000fd00008000810 */
[----:B------:R-:W-:Y:S01]  /*0800*/  DFMA R12, R12, R16, R14 ;  /* 0x000000100c0c722b */ /* 0x000fe2000000000e */
[----:B------:R-:W-:Y:S10]  /*0810*/  BRA.U UP0, `(.L_x_4) ;  /* 0x0000000100907547 */ /* 0x000ff4000b800000 */
[----:B------:R-:W-:Y:S02]  /*0820*/  IMAD.U32 R3, RZ, RZ, UR12 ;  /* 0x0000000cff037e24 */ /* 0x000fe4000f8e00ff */
[----:B------:R-:W-:-:S05]  /*0830*/  IMAD.U32 R14, RZ, RZ, UR10 ;  /* 0x0000000aff0e7e24 */ /* 0x000fca000f8e00ff */
[----:B------:R-:W-:Y:S02]  /*0840*/  VIADDMNMX R3, R3, -R14, 0xb9600000, !PT ;  /* 0xb960000003037446 */ /* 0x000fe4000780090e */
[----:B------:R-:W-:Y:S02]  /*0850*/  MOV R14, RZ ;  /* 0x000000ff000e7202 */ /* 0x000fe40000000f00 */
[----:B------:R-:W-:-:S05]  /*0860*/  VIMNMX R3, PT, PT, R3, 0x46a00000, PT ;  /* 0x46a0000003037848 */ /* 0x000fca0003fe0100 */
[----:B------:R-:W-:-:S04]  /*0870*/  VIADD R3, R3, -UR13 ;  /* 0x8000000d03037c36 */ /* 0x000fc80008000000 */
[----:B------:R-:W-:-:S06]  /*0880*/  VIADD R15, R3, 0x7fe00000 ;  /* 0x7fe00000030f7836 */ /* 0x000fcc0000000000 */
[----:B------:R-:W-:-:S10]  /*0890*/  DMUL R16, R12, R14 ;  /* 0x0000000e0c107228 */ /* 0x000fd40000000000 */
[----:B------:R-:W-:Y:S02]  /*08a0*/  R2UR UR5, R17 ;  /* 0x00000000110572ca */ /* 0x000fe400000e0000 */
[----:B------:R-:W-:-:S11]  /*08b0*/  R2UR UR4, R16 ;  /* 0x00000000100472ca */ /* 0x000fd600000e0000 */
[----:B------:R-:W-:Y:S02]  /*08c0*/  IMAD.U32 R17, RZ, RZ, UR5 ;  /* 0x00000005ff117e24 */ /* 0x000fe4000f8e00ff */
[----:B------:R-:W-:-:S03]  /*08d0*/  IMAD.U32 R16, RZ, RZ, UR4 ;  /* 0x00000004ff107e24 */ /* 0x000fc6000f8e00ff */
[----:B------:R-:W-:-:S13]  /*08e0*/  FSETP.GTU.AND P0, PT, |R17|, 1.469367938527859385e-39, PT ;  /* 0x001000001100780b */ /* 0x000fda0003f0c200 */
[----:B------:R-:W-:Y:S05]  /*08f0*/  @P0 BRA `(.L_x_5) ;  /* 0x0000000000b80947 */ /* 0x000fea0003800000 */
[----:B------:R-:W-:Y:S02]  /*0900*/  IMAD.U32 R16, RZ, RZ, UR8 ;  /* 0x00000008ff107e24 */ /* 0x000fe4000f8e00ff */
[----:B------:R-:W-:Y:S02]  /*0910*/  IMAD.U32 R17, RZ, RZ, UR9 ;  /* 0x00000009ff117e24 */ /* 0x000fe4000f8e00ff */
[----:B------:R-:W-:-:S04]  /*0920*/  IMAD.MOV.U32 R14, RZ, RZ, RZ ;  /* 0x000000ffff0e7224 */ /* 0x000fc800078e00ff */
[----:B------:R-:W-:-:S10]  /*0930*/  DFMA R16, R12, -R16, UR18 ;  /* 0x000000120c107e2b */ /* 0x000fd40008000810 */
[----:B------:R-:W-:Y:S02]  /*0940*/  R2UR UR7, R17 ;  /* 0x00000000110772ca */ /* 0x000fe400000e0000 */
[----:B------:R-:W-:-:S11]  /*0950*/  R2UR UR6, R16 ;  /* 0x00000000100672ca */ /* 0x000fd600000e0000 */
[----:B------:R-:W-:Y:S01]  /*0960*/  FSETP.NEU.AND P0, PT, RZ, UR7, PT ;  /* 0x00000007ff007c0b */ /* 0x000fe2000bf0d000 */
[----:B------:R-:W-:-:S06]  /*0970*/  ULOP3.LUT UR6, UR7, 0x80000000, UR17, 0x48, !UPT ;  /* 0x8000000007067892 */ /* 0x000fcc000f8e4811 */
[----:B------:R-:W-:-:S06]  /*0980*/  LOP3.LUT R15, R15, UR6, RZ, 0xfc, !PT ;  /* 0x000000060f0f7c12 */ /* 0x000fcc000f8efcff */
[----:B------:R-:W-:Y:S05]  /*0990*/  @!P0 BRA `(.L_x_5) ;  /* 0x0000000000908947 */ /* 0x000fea0003800000 */
[C---:B------:R-:W-:Y:S01]  /*09a0*/  IADD3 R17, PT, PT, -R3.reuse, RZ, RZ ;  /* 0x000000ff03117210 */ /* 0x040fe20007ffe1ff */
[----:B------:R-:W-:Y:S01]  /*09b0*/  IMAD.MOV.U32 R16, RZ, RZ, RZ ;  /* 0x000000ffff107224 */ /* 0x000fe200078e00ff */
[----:B------:R-:W-:-:S05]  /*09c0*/  IADD3 R3, PT, PT, -R3, -0x43300000, RZ ;  /* 0xbcd0000003037810 */ /* 0x000fca0007ffe1ff */
[----:B------:R-:W-:Y:S02]  /*09d0*/  DFMA R16, -R16, UR4, R12 ;  /* 0x0000000410107c2b */ /* 0x000fe4000800010c */
[----:B------:R-:W-:-:S08]  /*09e0*/  DMUL.RP R12, R12, R14 ;  /* 0x0000000e0c0c7228 */ /* 0x000fd00000008000 */
[----:B------:R-:W-:Y:S02]  /*09f0*/  FSETP.NEU.AND P0, PT, |R17|, R3, PT ;  /* 0x000000031100720b */ /* 0x000fe40003f0d200 */
[----:B------:R-:W-:Y:S02]  /*0a00*/  LOP3.LUT R3, R13, UR6, RZ, 0x3c, !PT ;  /* 0x000000060d037c12 */ /* 0x000fe4000f8e3cff */
[----:B------:R-:W-:Y:S02]  /*0a10*/  FSEL R12, R12, UR4, !P0 ;  /* 0x000000040c0c7c08 */ /* 0x000fe4000c000000 */
[----:B------:R-:W-:Y:S02]  /*0a20*/  FSEL R3, R3, UR5, !P0 ;  /* 0x0000000503037c08 */ /* 0x000fe4000c000000 */
[----:B------:R-:W-:Y:S02]  /*0a30*/  R2UR UR4, R12 ;  /* 0x000000000c0472ca */ /* 0x000fe400000e0000 */
[----:B------:R-:W-:Y:S01]  /*0a40*/  R2UR UR5, R3 ;  /* 0x00000000030572ca */ /* 0x000fe200000e0000 */
[----:B------:R-:W-:-:S14]  /*0a50*/  BRA `(.L_x_5) ;  /* 0x0000000000607947 */ /* 0x000fdc0003800000 */
.L_x_4:
[----:B------:R-:W-:Y:S02]  /*0a60*/  IMAD.U32 R12, RZ, RZ, UR6 ;  /* 0x00000006ff0c7e24 */ /* 0x000fe4000f8e00ff */
[----:B------:R-:W-:-:S06]  /*0a70*/  IMAD.U32 R13, RZ, RZ, UR7 ;  /* 0x00000007ff0d7e24 */ /* 0x000fcc000f8e00ff */
[----:B------:R-:W-:-:S14]  /*0a80*/  DSETP.NAN.AND P0, PT, R12, UR6, PT ;  /* 0x000000060c007e2a */ /* 0x000fdc000bf08000 */
[----:B------:R-:W-:Y:S05]  /*0a90*/  @P0 BRA `(.L_x_6) ;  /* 0x0000000000480947 */ /* 0x000fea0003800000 */
[----:B------:R-:W0:Y:S02]  /*0aa0*/  LDC.64 R12, c[0x0][0x390] ;  /* 0x0000e400ff0c7b82 */ /* 0x000e240000000a00 */
[----:B0-----:R-:W-:-:S14]  /*0ab0*/  DSETP.NAN.AND P0, PT, R12, R12, PT ;  /* 0x0000000c0c00722a */ /* 0x001fdc0003f08000 */
[----:B------:R-:W-:Y:S05]  /*0ac0*/  @P0 BRA `(.L_x_7) ;  /* 0x0000000000300947 */ /* 0x000fea0003800000 */
[----:B------:R-:W-:Y:S01]  /*0ad0*/  UISETP.NE.AND UP0, UPT, UR14, UR11, UPT ;  /* 0x0000000b0e00728c */ /* 0x000fe2000bf05270 */
[----:B------:R-:W-:Y:S01]  /*0ae0*/  UMOV UR4, 0x0 ;  /* 0x0000000000047882 */ /* 0x000fe20000000000 */
[----:B------:R-:W-:-:S07]  /*0af0*/  UMOV UR5, 0xfff80000 ;  /* 0xfff8000000057882 */ /* 0x000fce0000000000 */
[----:B------:R-:W-:Y:S05]  /*0b00*/  BRA.U !UP0, `(.L_x_5) ;  /* 0x0000000108347547 */ /* 0x000fea000b800000 */
[----:B------:R-:W-:Y:S02]  /*0b10*/  UISETP.NE.AND UP0, UPT, UR14, 0x7ff00000, UPT ;  /* 0x7ff000000e00788c */ /* 0x000fe4000bf05270 */
[----:B------:R-:W-:Y:S02]  /*0b20*/  ULOP3.LUT UR5, UR7, 0x80000000, UR17, 0x48, !UPT ;  /* 0x8000000007057892 */ /* 0x000fe4000f8e4811 */
[----:B------:R-:W-:-:S11]  /*0b30*/  UISETP.EQ.OR UP0, UPT, UR11, URZ, !UP0 ;  /* 0x000000ff0b00728c */ /* 0x000fd6000c702670 */
[----:B------:R-:W-:Y:S01]  /*0b40*/  @UP0 ULOP3.LUT UR6, UR5, 0x7ff00000, URZ, 0xfc, !UPT ;  /* 0x7ff0000005060892 */ /* 0x000fe2000f8efcff */
[----:B------:R-:W-:Y:S01]  /*0b50*/  @!UP0 UMOV UR4, URZ ;  /* 0x000000ff00048c82 */ /* 0x000fe20008000000 */
[----:B------:R-:W-:-:S05]  /*0b60*/  @UP0 UMOV UR4, URZ ;  /* 0x000000ff00040c82 */ /* 0x000fca0008000000 */
[----:B------:R-:W-:Y:S01]  /*0b70*/  @UP0 UMOV UR5, UR6 ;  /* 0x0000000600050c82 */ /* 0x000fe20008000000 */
[----:B------:R-:W-:Y:S05]  /*0b80*/  BRA `(.L_x_5) ;  /* 0x0000000000147947 */ /* 0x000fea0003800000 */
.L_x_7:
[----:B------:R-:W-:Y:S01]  /*0b90*/  ULOP3.LUT UR5, UR17, 0x80000, URZ, 0xfc, !UPT ;  /* 0x0008000011057892 */ /* 0x000fe2000f8efcff */
[----:B------:R-:W-:Y:S01]  /*0ba0*/  UMOV UR4, UR16 ;  /* 0x0000001000047c82 */ /* 0x000fe20008000000 */
[----:B------:R-:W-:Y:S10]  /*0bb0*/  BRA `(.L_x_5) ;  /* 0x0000000000087947 */ /* 0x000ff40003800000 */
.L_x_6:
[----:B------:R-:W-:Y:S01]  /*0bc0*/  ULOP3.LUT UR5, UR7, 0x80000, URZ, 0xfc, !UPT ;  /* 0x0008000007057892 */ /* 0x000fe2000f8efcff */
[----:B------:R-:W-:-:S11]  /*0bd0*/  UMOV UR4, UR6 ;  /* 0x0000000600047c82 */ /* 0x000fd60008000000 */
.L_x_5:
[----:B------:R-:W-:Y:S01]  /*0be0*/  IMAD.MOV.U32 R3, RZ, RZ, 0x0 ;  /* 0x00000000ff037424 */ /* 0x000fe200078e00ff */
[----:B------:R-:W-:Y:S01]  /*0bf0*/  MOV R13, UR5 ;  /* 0x00000005000d7c02 */ /* 0x000fe20008000f00 */
[----:B------:R-:W-:Y:S02]  /*0c00*/  IMAD.U32 R12, RZ, RZ, UR4 ;  /* 0x00000004ff0c7e24 */ /* 0x000fe4000f8e00ff */
[----:B------:R-:W-:Y:S02]  /*0c10*/  IMAD.U32 R14, RZ, RZ, UR4 ;  /* 0x00000004ff0e7e24 */ /* 0x000fe4000f8e00ff */
[----:B------:R-:W-:Y:S01]  /*0c20*/  IMAD.U32 R15, RZ, RZ, UR5 ;  /* 0x00000005ff0f7e24 */ /* 0x000fe2000f8e00ff */
[----:B------:R-:W-:Y:S06]  /*0c30*/  RET.REL.NODEC R2 `(_Z20finiteDiff2DparallelPA32_dS0_ddd) ;  /* 0xfffffff002f07950 */ /* 0x000fec0003c3ffff */
.L_x_8:
        /* <DEDUP_REMOVED lines=12> */
.L_x_32:


//--------------------- .text._Z22stepFunction2DparallelPA32_dd --------------------------
	.section	.text._Z22stepFunction2DparallelPA32_dd,"ax",@progbits
	.align	128
        .global         _Z22stepFunction2DparallelPA32_dd
        .type           _Z22stepFunction2DparallelPA32_dd,@function
        .size           _Z22stepFunction2DparallelPA32_dd,(.L_x_36 - _Z22stepFunction2DparallelPA32_dd)
        .other          _Z22stepFunction2DparallelPA32_dd,@"STO_CUDA_ENTRY STV_DEFAULT"
_Z22stepFunction2DparallelPA32_dd:
.text._Z22stepFunction2DparallelPA32_dd:
[----:B------:R-:W-:Y:S01]  /*0000*/  LDC R1, c[0x0][0x37c] ;  /* 0x0000df00ff017b82 */ /* 0x000fe20000000800 */
[----:B------:R-:W0:Y:S07]  /*0010*/  S2R R0, SR_TID.X ;  /* 0x0000000000007919 */ /* 0x000e2e0000002100 */
[----:B------:R-:W0:Y:S01]  /*0020*/  LDC R7, c[0x0][0x360] ;  /* 0x0000d800ff077b82 */ /* 0x000e220000000800 */
[----:B------:R-:W1:Y:S01]  /*0030*/  LDCU.64 UR6, c[0x0][0x388] ;  /* 0x00007100ff0677ac */ /* 0x000e620008000a00 */
[----:B------:R-:W2:Y:S06]  /*0040*/  S2R R4, SR_TID.Y ;  /* 0x0000000000047919 */ /* 0x000eac0000002200 */
[----:B------:R-:W0:Y:S08]  /*0050*/  S2UR UR4, SR_CTAID.X ;  /* 0x00000000000479c3 */ /* 0x000e300000002500 */
[----:B------:R-:W2:Y:S08]  /*0060*/  S2UR UR5, SR_CTAID.Y ;  /* 0x00000000000579c3 */ /* 0x000eb00000002600 */
[----:B------:R-:W2:Y:S01]  /*0070*/  LDC R9, c[0x0][0x364] ;  /* 0x0000d900ff097b82 */ /* 0x000ea20000000800 */
[----:B0-----:R-:W-:-:S04]  /*0080*/  IMAD R7, R7, UR4, R0 ;  /* 0x0000000407077c24 */ /* 0x001fc8000f8e0200 */
[----:B------:R-:W1:Y:S01]  /*0090*/  I2F.F64 R2, R7 ;  /* 0x0000000700027312 */ /* 0x000e620000201c00 */
[----:B--2---:R-:W-:Y:S01]  /*00a0*/  IMAD R9, R9, UR5, R4 ;  /* 0x0000000509097c24 */ /* 0x004fe2000f8e0204 */
[----:B------:R-:W0:Y:S01]  /*00b0*/  LDCU.64 UR4, c[0x0][0x358] ;  /* 0x00006b00ff0477ac */ /* 0x000e220008000a00 */
[----:B-1----:R-:W-:-:S05]  /*00c0*/  DMUL R2, R2, UR6 ;  /* 0x0000000602027c28 */ /* 0x002fca0008000000 */
[----:B------:R-:W1:Y:S03]  /*00d0*/  I2F.F64.U32 R4, R9 ;  /* 0x0000000900047312 */ /* 0x000e660000201800 */
[----:B------:R-:W-:-:S06]  /*00e0*/  DSETP.GTU.AND P1, PT, R2, 1, PT ;  /* 0x3ff000000200742a */ /* 0x000fcc0003f2c000 */
[----:B------:R-:W-:Y:S02]  /*00f0*/  DSETP.LTU.OR P1, PT, R2, 0.5, P1 ;  /* 0x3fe000000200742a */ /* 0x000fe40000f29400 */
[----:B-1----:R-:W-:-:S08]  /*0100*/  DMUL R4, R4, UR6 ;  /* 0x0000000604047c28 */ /* 0x002fd00008000000 */
[----:B------:R-:W-:-:S06]  /*0110*/  DSETP.GTU.AND P0, PT, R4, 1, PT ;  /* 0x3ff000000400742a */ /* 0x000fcc0003f0c000 */
[----:B------:R-:W-:-:S06]  /*0120*/  DSETP.LTU.OR P0, PT, R4, 0.5, P0 ;  /* 0x3fe000000400742a */ /* 0x000fcc0000709400 */
[----:B------:R-:W-:-:S13]  /*0130*/  PLOP3.LUT P0, PT, P1, P0, PT, 0xf8, 0x8f ;  /* 0x00000000008f781c */ /* 0x000fda0000f01f70 */
[----:B------:R-:W1:Y:S01]  /*0140*/  @!P0 LDC.64 R2, c[0x0][0x380] ;  /* 0x0000e000ff028b82 */ /* 0x000e620000000a00 */
[----:B------:R-:W-:Y:S02]  /*0150*/  @!P0 MOV R4, 0x0 ;  /* 0x0000000000048802 */ /* 0x000fe40000000f00 */
[----:B------:R-:W-:Y:S01]  /*0160*/  @!P0 MOV R5, 0x40000000 ;  /* 0x4000000000058802 */ /* 0x000fe20000000f00 */
[----:B-1----:R-:W-:-:S04]  /*0170*/  @!P0 IMAD.WIDE R2, R7, 0x100, R2 ;  /* 0x0000010007028825 */ /* 0x002fc800078e0202 */
[----:B------:R-:W-:-:S05]  /*0180*/  @!P0 IMAD.WIDE.U32 R2, R9, 0x8, R2 ;  /* 0x0000000809028825 */ /* 0x000fca00078e0002 */
[----:B0-----:R0:W-:Y:S01]  /*0190*/  @!P0 STG.E.64 desc[UR4][R2.64], R4 ;  /* 0x0000000402008986 */ /* 0x0011e2000c101b04 */
[----:B------:R-:W-:Y:S05]  /*01a0*/  @!P0 EXIT ;  /* 0x000000000000894d */ /* 0x000fea0003800000 */
[----:B0-----:R-:W0:Y:S02]  /*01b0*/  LDC.64 R2, c[0x0][0x380] ;  /* 0x0000e000ff027b82 */ /* 0x001e240000000a00 */
[----:B0-----:R-:W-:Y:S01]  /*01c0*/  IMAD.WIDE R4, R7, 0x100, R2 ;  /* 0x0000010007047825 */ /* 0x001fe200078e0202 */
[----:B------:R-:W-:Y:S02]  /*01d0*/  MOV R2, 0x0 ;  /* 0x0000000000027802 */ /* 0x000fe40000000f00 */
[----:B------:R-:W-:Y:S01]  /*01e0*/  MOV R3, 0x3ff00000 ;  /* 0x3ff0000000037802 */ /* 0x000fe20000000f00 */
[----:B------:R-:W-:-:S05]  /*01f0*/  IMAD.WIDE.U32 R4, R9, 0x8, R4 ;  /* 0x0000000809047825 */ /* 0x000fca00078e0004 */
[----:B------:R-:W-:Y:S01]  /*0200*/  STG.E.64 desc[UR4][R4.64], R2 ;  /* 0x0000000204007986 */ /* 0x000fe2000c101b04 */
[----:B------:R-:W-:Y:S05]  /*0210*/  EXIT ;  /* 0x000000000000794d */ /* 0x000fea0003800000 */
.L_x_9:
        /* <DEDUP_REMOVED lines=14> */
.L_x_36:


//--------------------- .text._Z22stepFunction1DparalleldiPd --------------------------
	.section	.text._Z22stepFunction1DparalleldiPd,"ax",@progbits
	.align	128
        .global         _Z22stepFunction1DparalleldiPd
        .type           _Z22stepFunction1DparalleldiPd,@function
        .size           _Z22stepFunction1DparalleldiPd,(.L_x_37 - _Z22stepFunction1DparalleldiPd)
        .other          _Z22stepFunction1DparalleldiPd,@"STO_CUDA_ENTRY STV_DEFAULT"
_Z22stepFunction1DparalleldiPd:
.text._Z22stepFunction1DparalleldiPd:
[----:B------:R-:W-:Y:S01]  /*0000*/  LDC R1, c[0x0][0x37c] ;  /* 0x0000df00ff017b82 */ /* 0x000fe20000000800 */
[----:B------:R-:W0:Y:S07]  /*0010*/  S2R R7, SR_TID.X ;  /* 0x0000000000077919 */ /* 0x000e2e0000002100 */
[----:B------:R-:W0:Y:S01]  /*0020*/  S2UR UR4, SR_CTAID.X ;  /* 0x00000000000479c3 */ /* 0x000e220000002500 */
[----:B------:R-:W1:Y:S07]  /*0030*/  LDCU UR6, c[0x0][0x388] ;  /* 0x00007100ff0677ac */ /* 0x000e6e0008000800 */
[----:B------:R-:W0:Y:S01]  /*0040*/  LDC R0, c[0x0][0x360] ;  /* 0x0000d800ff007b82 */ /* 0x000e220000000800 */
[----:B------:R-:W2:Y:S01]  /*0050*/  LDCU UR5, c[0x0][0x370] ;  /* 0x00006e00ff0577ac */ /* 0x000ea20008000800 */
[----:B0-----:R-:W-:-:S02]  /*0060*/  IMAD R7, R0, UR4, R7 ;  /* 0x0000000400077c24 */ /* 0x001fc4000f8e0207 */
[----:B--2---:R-:W-:-:S03]  /*0070*/  IMAD R0, R0, UR5, RZ ;  /* 0x0000000500007c24 */ /* 0x004fc6000f8e02ff */
[----:B-1----:R-:W-:-:S13]  /*0080*/  ISETP.GE.AND P0, PT, R7, UR6, PT ;  /* 0x0000000607007c0c */ /* 0x002fda000bf06270 */
[----:B------:R-:W-:Y:S05]  /*0090*/  @P0 EXIT ;  /* 0x000000000000094d */ /* 0x000fea0003800000 */
[----:B------:R-:W0:Y:S01]  /*00a0*/  I2F.U32.RP R8, R0 ;  /* 0x0000000000087306 */ /* 0x000e220000209000 */
[C---:B------:R-:W-:Y:S01]  /*00b0*/  IMAD.IADD R4, R0.reuse, 0x1, R7 ;  /* 0x0000000100047824 */ /* 0x040fe200078e0207 */
[----:B------:R-:W-:Y:S01]  /*00c0*/  ISETP.NE.U32.AND P2, PT, R0, RZ, PT ;  /* 0x000000ff0000720c */ /* 0x000fe20003f45070 */
[----:B------:R-:W-:Y:S01]  /*00d0*/  IMAD.MOV R9, RZ, RZ, -R0 ;  /* 0x000000ffff097224 */ /* 0x000fe200078e0a00 */
[----:B------:R-:W1:Y:S01]  /*00e0*/  LDCU.64 UR10, c[0x0][0x380] ;  /* 0x00007000ff0a77ac */ /* 0x000e620008000a00 */
[----:B------:R-:W-:Y:S01]  /*00f0*/  BSSY.RECONVERGENT B0, `(.L_x_10) ;  /* 0x000002e000007945 */ /* 0x000fe20003800200 */
[C---:B------:R-:W-:Y:S02]  /*0100*/  ISETP.GE.AND P0, PT, R4.reuse, UR6, PT ;  /* 0x0000000604007c0c */ /* 0x040fe4000bf06270 */
[----:B------:R-:W-:Y:S01]  /*0110*/  VIMNMX R5, PT, PT, R4, UR6, !PT ;  /* 0x0000000604057c48 */ /* 0x000fe2000ffe0100 */
[----:B------:R-:W2:Y:S01]  /*0120*/  LDCU.64 UR4, c[0x0][0x358] ;  /* 0x00006b00ff0477ac */ /* 0x000ea20008000a00 */
[----:B------:R-:W-:Y:S01]  /*0130*/  SEL R6, RZ, 0x1, P0 ;  /* 0x00000001ff067807 */ /* 0x000fe20000000000 */
[----:B------:R-:W3:Y:S03]  /*0140*/  LDCU.64 UR8, c[0x0][0x380] ;  /* 0x00007000ff0877ac */ /* 0x000ee60008000a00 */
[----:B------:R-:W-:Y:S01]  /*0150*/  IADD3 R5, PT, PT, R5, -R4, -R6 ;  /* 0x8000000405057210 */ /* 0x000fe20007ffe806 */
[----:B0-----:R-:W0:Y:S02]  /*0160*/  MUFU.RCP R8, R8 ;  /* 0x0000000800087308 */ /* 0x001e240000001000 */
[----:B0-----:R-:W-:-:S06]  /*0170*/  VIADD R2, R8, 0xffffffe ;  /* 0x0ffffffe08027836 */ /* 0x001fcc0000000000 */
[----:B------:R0:W4:Y:S02]  /*0180*/  F2I.FTZ.U32.TRUNC.NTZ R3, R2 ;  /* 0x0000000200037305 */ /* 0x000124000021f000 */
[----:B0-----:R-:W-:Y:S02]  /*0190*/  IMAD.MOV.U32 R2, RZ, RZ, RZ ;  /* 0x000000ffff027224 */ /* 0x001fe400078e00ff */
[----:B----4-:R-:W-:-:S04]  /*01a0*/  IMAD R9, R9, R3, RZ ;  /* 0x0000000309097224 */ /* 0x010fc800078e02ff */
[----:B------:R-:W-:-:S06]  /*01b0*/  IMAD.HI.U32 R8, R3, R9, R2 ;  /* 0x0000000903087227 */ /* 0x000fcc00078e0002 */
[----:B------:R-:W-:-:S05]  /*01c0*/  IMAD.HI.U32 R9, R8, R5, RZ ;  /* 0x0000000508097227 */ /* 0x000fca00078e00ff */
[----:B------:R-:W-:-:S05]  /*01d0*/  IADD3 R2, PT, PT, -R9, RZ, RZ ;  /* 0x000000ff09027210 */ /* 0x000fca0007ffe1ff */
[----:B------:R-:W-:Y:S02]  /*01e0*/  IMAD R5, R0, R2, R5 ;  /* 0x0000000200057224 */ /* 0x000fe400078e0205 */
[----:B------:R-:W0:Y:S03]  /*01f0*/  LDC.64 R2, c[0x0][0x390] ;  /* 0x0000e400ff027b82 */ /* 0x000e260000000a00 */
[----:B------:R-:W-:-:S13]  /*0200*/  ISETP.GE.U32.AND P0, PT, R5, R0, PT ;  /* 0x000000000500720c */ /* 0x000fda0003f06070 */
[----:B------:R-:W-:Y:S02]  /*0210*/  @P0 IMAD.IADD R5, R5, 0x1, -R0 ;  /* 0x0000000105050824 */ /* 0x000fe400078e0a00 */
[----:B------:R-:W-:-:S03]  /*0220*/  @P0 VIADD R9, R9, 0x1 ;  /* 0x0000000109090836 */ /* 0x000fc60000000000 */
[----:B------:R-:W-:-:S13]  /*0230*/  ISETP.GE.U32.AND P1, PT, R5, R0, PT ;  /* 0x000000000500720c */ /* 0x000fda0003f26070 */
[----:B------:R-:W-:Y:S01]  /*0240*/  @P1 VIADD R9, R9, 0x1 ;  /* 0x0000000109091836 */ /* 0x000fe20000000000 */
[----:B------:R-:W-:-:S04]  /*0250*/  @!P2 LOP3.LUT R9, RZ, R0, RZ, 0x33, !PT ;  /* 0x00000000ff09a212 */ /* 0x000fc800078e33ff */
[----:B------:R-:W-:-:S04]  /*0260*/  IADD3 R4, PT, PT, R6, R9, RZ ;  /* 0x0000000906047210 */ /* 0x000fc80007ffe0ff */
[C---:B------:R-:W-:Y:S02]  /*0270*/  LOP3.LUT R5, R4.reuse, 0x3, RZ, 0xc0, !PT ;  /* 0x0000000304057812 */ /* 0x040fe400078ec0ff */
[----:B------:R-:W-:Y:S02]  /*0280*/  ISETP.GE.U32.AND P2, PT, R4, 0x3, PT ;  /* 0x000000030400780c */ /* 0x000fe40003f46070 */
[----:B------:R-:W-:-:S13]  /*0290*/  ISETP.NE.AND P0, PT, R5, 0x3, PT ;  /* 0x000000030500780c */ /* 0x000fda0003f05270 */
[----:B0123--:R-:W-:Y:S05]  /*02a0*/  @!P0 BRA `(.L_x_11) ;  /* 0x0000000000488947 */ /* 0x00ffea0003800000 */
[----:B------:R-:W0:Y:S01]  /*02b0*/  LDC.64 R10, c[0x0][0x390] ;  /* 0x0000e400ff0a7b82 */ /* 0x000e220000000a00 */
[----:B------:R-:W-:-:S05]  /*02c0*/  VIADD R4, R4, 0x1 ;  /* 0x0000000104047836 */ /* 0x000fca0000000000 */
[----:B------:R-:W-:-:S05]  /*02d0*/  LOP3.LUT R4, R4, 0x3, RZ, 0xc0, !PT ;  /* 0x0000000304047812 */ /* 0x000fca00078ec0ff */
[----:B------:R-:W-:-:S07]  /*02e0*/  IMAD.MOV R6, RZ, RZ, -R4 ;  /* 0x000000ffff067224 */ /* 0x000fce00078e0a04 */
.L_x_12:
[----:B-1----:R-:W1:Y:S01]  /*02f0*/  I2F.F64 R4, R7 ;  /* 0x0000000700047312 */ /* 0x002e620000201c00 */
[----:B------:R-:W-:Y:S02]  /*0300*/  IMAD.MOV.U32 R8, RZ, RZ, 0x3ff00000 ;  /* 0x3ff00000ff087424 */ /* 0x000fe400078e00ff */
[----:B------:R-:W-:Y:S01]  /*0310*/  VIADD R6, R6, 0x1 ;  /* 0x0000000106067836 */ /* 0x000fe20000000000 */
[----:B-1----:R-:W-:-:S08]  /*0320*/  DMUL R4, R4, UR8 ;  /* 0x0000000804047c28 */ /* 0x002fd00008000000 */
[C---:B------:R-:W-:Y:S02]  /*0330*/  DSETP.GTU.AND P1, PT, R4.reuse, 1, PT ;  /* 0x3ff000000400742a */ /* 0x040fe40003f2c000 */
[----:B------:R-:W-:Y:S01]  /*0340*/  DSETP.GE.AND P0, PT, R4, 0.5, PT ;  /* 0x3fe000000400742a */ /* 0x000fe20003f06000 */
[----:B0-----:R-:W-:-:S03]  /*0350*/  IMAD.WIDE R4, R7, 0x8, R10 ;  /* 0x0000000807047825 */ /* 0x001fc600078e020a */
[----:B------:R-:W-:Y:S01]  /*0360*/  FSEL R8, R8, 2, P1 ;  /* 0x4000000008087808 */ /* 0x000fe20000800000 */
[----:B------:R-:W-:-:S03]  /*0370*/  IMAD.IADD R7, R0, 0x1, R7 ;  /* 0x0000000100077824 */ /* 0x000fc600078e0207 */
[----:B------:R-:W-:Y:S02]  /*0380*/  FSEL R9, R8, 1.875, P0 ;  /* 0x3ff0000008097808 */ /* 0x000fe40000000000 */
[----:B------:R-:W-:Y:S02]  /*0390*/  MOV R8, RZ ;  /* 0x000000ff00087202 */ /* 0x000fe40000000f00 */
[----:B------:R-:W-:-:S03]  /*03a0*/  ISETP.NE.AND P0, PT, R6, RZ, PT ;  /* 0x000000ff0600720c */ /* 0x000fc60003f05270 */
[----:B------:R1:W-:Y:S10]  /*03b0*/  STG.E.64 desc[UR4][R4.64], R8 ;  /* 0x0000000804007986 */ /* 0x0003f4000c101b04 */
[----:B------:R-:W-:Y:S05]  /*03c0*/  @P0 BRA `(.L_x_12) ;  /* 0xfffffffc00c80947 */ /* 0x000fea000383ffff */
.L_x_11:
[----:B------:R-:W-:Y:S05]  /*03d0*/  BSYNC.RECONVERGENT B0 ;  /* 0x0000000000007941 */ /* 0x000fea0003800200 */
.L_x_10:
[----:B------:R-:W-:Y:S05]  /*03e0*/  @!P2 EXIT ;  /* 0x000000000000a94d */ /* 0x000fea0003800000 */
.L_x_13:
[----:B0-----:R-:W-:Y:S01]  /*03f0*/  IMAD.IADD R19, R0, 0x1, R7 ;  /* 0x0000000100137824 */ /* 0x001fe200078e0207 */
[----:B------:R-:W0:Y:S01]  /*0400*/  I2F.F64 R12, R7 ;  /* 0x00000007000c7312 */ /* 0x000e220000201c00 */
[----:B------:R-:W-:-:S03]  /*0410*/  IMAD.MOV.U32 R20, RZ, RZ, 0x3ff00000 ;  /* 0x3ff00000ff147424 */ /* 0x000fc600078e00ff */
[----:B------:R-:W-:-:S04]  /*0420*/  IADD3 R17, PT, PT, R0, R19, RZ ;  /* 0x0000001300117210 */ /* 0x000fc80007ffe0ff */
[----:B-1----:R-:W1:Y:S01]  /*0430*/  I2F.F64 R8, R19 ;  /* 0x0000001300087312 */ /* 0x002e620000201c00 */
[----:B------:R-:W-:Y:S01]  /*0440*/  IMAD.IADD R5, R0, 0x1, R17 ;  /* 0x0000000100057824 */ /* 0x000fe200078e0211 */
[----:B0-----:R-:W-:-:S06]  /*0450*/  DMUL R12, R12, UR10 ;  /* 0x0000000a0c0c7c28 */ /* 0x001fcc0008000000 */
[----:B------:R-:W0:Y:S01]  /*0460*/  I2F.F64 R10, R17 ;  /* 0x00000011000a7312 */ /* 0x000e220000201c00 */
[----:B-1----:R-:W-:-:S07]  /*0470*/  DMUL R8, R8, UR10 ;  /* 0x0000000a08087c28 */ /* 0x002fce0008000000 */
[----:B------:R-:W1:Y:S01]  /*0480*/  I2F.F64 R14, R5 ;  /* 0x00000005000e7312 */ /* 0x000e620000201c00 */
[C---:B------:R-:W-:Y:S02]  /*0490*/  DSETP.GE.AND P0, PT, R12.reuse, 0.5, PT ;  /* 0x3fe000000c00742a */ /* 0x040fe40003f06000 */
[----:B------:R-:W-:Y:S02]  /*04a0*/  DSETP.GTU.AND P3, PT, R12, 1, PT ;  /* 0x3ff000000c00742a */ /* 0x000fe40003f6c000 */
[----:B0-----:R-:W-:Y:S02]  /*04b0*/  DMUL R12, R10, UR10 ;  /* 0x0000000a0a0c7c28 */ /* 0x001fe40008000000 */
[C---:B------:R-:W-:Y:S01]  /*04c0*/  DSETP.GTU.AND P4, PT, R8.reuse, 1, PT ;  /* 0x3ff000000800742a */ /* 0x040fe20003f8c000 */
[----:B------:R-:W-:Y:S01]  /*04d0*/  IMAD.WIDE R10, R7, 0x8, R2 ;  /* 0x00000008070a7825 */ /* 0x000fe200078e0202 */
[----:B------:R-:W-:Y:S01]  /*04e0*/  FSEL R22, R20, 2, P3 ;  /* 0x4000000014167808 */ /* 0x000fe20001800000 */
[----:B------:R-:W-:-:S02]  /*04f0*/  DSETP.GE.AND P1, PT, R8, 0.5, PT ;  /* 0x3fe000000800742a */ /* 0x000fc40003f26000 */
[----:B------:R-:W-:Y:S01]  /*0500*/  IMAD.IADD R7, R0, 0x1, R5 ;  /* 0x0000000100077824 */ /* 0x000fe200078e0205 */
[----:B-1----:R-:W-:Y:S01]  /*0510*/  DMUL R14, R14, UR10 ;  /* 0x0000000a0e0e7c28 */ /* 0x002fe20008000000 */
[----:B------:R-:W-:Y:S01]  /*0520*/  FSEL R16, R20, 2, P4 ;  /* 0x4000000014107808 */ /* 0x000fe20002000000 */
[C---:B------:R-:W-:Y:S01]  /*0530*/  DSETP.GTU.AND P3, PT, R12.reuse, 1, PT ;  /* 0x3ff000000c00742a */ /* 0x040fe20003f6c000 */
[----:B------:R-:W-:Y:S01]  /*0540*/  IMAD.WIDE R8, R0, 0x8, R10 ;  /* 0x0000000800087825 */ /* 0x000fe200078e020a */
[----:B------:R-:W-:Y:S01]  /*0550*/  FSEL R23, R22, 1.875, P0 ;  /* 0x3ff0000016177808 */ /* 0x000fe20000000000 */
[----:B------:R-:W-:Y:S01]  /*0560*/  DSETP.GE.AND P2, PT, R12, 0.5, PT ;  /* 0x3fe000000c00742a */ /* 0x000fe20003f46000 */
[----:B------:R-:W-:Y:S01]  /*0570*/  FSEL R17, R16, 1.875, P1 ;  /* 0x3ff0000010117808 */ /* 0x000fe20000800000 */
[----:B------:R-:W-:Y:S01]  /*0580*/  IMAD.MOV.U32 R16, RZ, RZ, RZ ;  /* 0x000000ffff107224 */ /* 0x000fe200078e00ff */
[C---:B------:R-:W-:Y:S01]  /*0590*/  DSETP.GTU.AND P4, PT, R14.reuse, 1, PT ;  /* 0x3ff000000e00742a */ /* 0x040fe20003f8c000 */
[----:B------:R-:W-:Y:S01]  /*05a0*/  FSEL R18, R20, 2, P3 ;  /* 0x4000000014127808 */ /* 0x000fe20001800000 */
[----:B------:R-:W-:Y:S01]  /*05b0*/  DSETP.GE.AND P0, PT, R14, 0.5, PT ;  /* 0x3fe000000e00742a */ /* 0x000fe20003f06000 */
[----:B------:R-:W-:Y:S01]  /*05c0*/  IMAD.WIDE R12, R0, 0x8, R8 ;  /* 0x00000008000c7825 */ /* 0x000fe200078e0208 */
[----:B------:R-:W-:-:S02]  /*05d0*/  MOV R22, RZ ;  /* 0x000000ff00167202 */ /* 0x000fc40000000f00 */
[----:B------:R-:W-:Y:S02]  /*05e0*/  FSEL R20, R20, 2, P4 ;  /* 0x4000000014147808 */ /* 0x000fe40002000000 */
[----:B------:R-:W-:Y:S01]  /*05f0*/  FSEL R19, R18, 1.875, P2 ;  /* 0x3ff0000012137808 */ /* 0x000fe20001000000 */
[----:B------:R-:W-:Y:S01]  /*0600*/  IMAD.MOV.U32 R18, RZ, RZ, RZ ;  /* 0x000000ffff127224 */ /* 0x000fe200078e00ff */
[----:B------:R-:W-:Y:S01]  /*0610*/  FSEL R21, R20, 1.875, P0 ;  /* 0x3ff0000014157808 */ /* 0x000fe20000000000 */
[----:B------:R-:W-:Y:S02]  /*0620*/  HFMA2 R20, -RZ, RZ, 0, 0 ;  /* 0x00000000ff147431 */ /* 0x000fe400000001ff */
[----:B------:R-:W-:Y:S01]  /*0630*/  IMAD.WIDE R14, R0, 0x8, R12 ;  /* 0x00000008000e7825 */ /* 0x000fe200078e020c */
[----:B------:R0:W-:Y:S01]  /*0640*/  STG.E.64 desc[UR4][R10.64], R22 ;  /* 0x000000160a007986 */ /* 0x0001e2000c101b04 */
[----:B------:R-:W-:-:S03]  /*0650*/  ISETP.GE.AND P0, PT, R7, UR6, PT ;  /* 0x0000000607007c0c */ /* 0x000fc6000bf06270 */
[----:B------:R0:W-:Y:S04]  /*0660*/  STG.E.64 desc[UR4][R8.64], R16 ;  /* 0x0000001008007986 */ /* 0x0001e8000c101b04 */
[----:B------:R0:W-:Y:S04]  /*0670*/  STG.E.64 desc[UR4][R12.64], R18 ;  /* 0x000000120c007986 */ /* 0x0001e8000c101b04 */
[----:B------:R0:W-:Y:S02]  /*0680*/  STG.E.64 desc[UR4][R14.64], R20 ;  /* 0x000000140e007986 */ /* 0x0001e4000c101b04 */
[----:B------:R-:W-:Y:S05]  /*0690*/  @!P0 BRA `(.L_x_13) ;  /* 0xfffffffc00548947 */ /* 0x000fea000383ffff */
[----:B------:R-:W-:Y:S05]  /*06a0*/  EXIT ;  /* 0x000000000000794d */ /* 0x000fea0003800000 */
.L_x_14:
        /* <DEDUP_REMOVED lines=13> */
.L_x_37:


//--------------------- .text._Z20finiteDiff1DparalleliddiiPdS_ --------------------------
	.section	.text._Z20finiteDiff1DparalleliddiiPdS_,"ax",@progbits
	.align	128
        .global         _Z20finiteDiff1DparalleliddiiPdS_
        .type           _Z20finiteDiff1DparalleliddiiPdS_,@function
        .size           _Z20finiteDiff1DparalleliddiiPdS_,(.L_x_33 - _Z20finiteDiff1DparalleliddiiPdS_)
        .other          _Z20finiteDiff1DparalleliddiiPdS_,@"STO_CUDA_ENTRY STV_DEFAULT"
_Z20finiteDiff1DparalleliddiiPdS_:
.text._Z20finiteDiff1DparalleliddiiPdS_:
[----:B------:R-:W-:Y:S08]  /*0000*/  LDC R1, c[0x0][0x37c] ;  /* 0x0000df00ff017b82 */ /* 0x000ff00000000800 */
[----:B------:R-:W0:Y:S02]  /*0010*/  LDC R0, c[0x0][0x398] ;  /* 0x0000e600ff007b82 */ /* 0x000e240000000800 */
[----:B0-----:R-:W-:-:S13]  /*0020*/  ISETP.GE.AND P0, PT, R0, 0x1, PT ;  /* 0x000000010000780c */ /* 0x001fda0003f06270 */
[----:B------:R-:W-:Y:S05]  /*0030*/  @!P0 EXIT ;  /* 0x000000000000894d */ /* 0x000fea0003800000 */
[----:B------:R-:W0:Y:S01]  /*0040*/  LDCU UR5, c[0x0][0x394] ;  /* 0x00007280ff0577ac */ /* 0x000e220008000800 */
[----:B------:R-:W1:Y:S01]  /*0050*/  LDC.64 R10, c[0x0][0x390] ;  /* 0x0000e400ff0a7b82 */ /* 0x000e620000000a00 */
[----:B------:R-:W-:Y:S01]  /*0060*/  IMAD.MOV.U32 R2, RZ, RZ, 0x1 ;  /* 0x00000001ff027424 */ /* 0x000fe200078e00ff */
[----:B------:R-:W2:Y:S01]  /*0070*/  S2R R13, SR_CTAID.X ;  /* 0x00000000000d7919 */ /* 0x000ea20000002500 */
[----:B------:R-:W3:Y:S01]  /*0080*/  LDCU UR4, c[0x0][0x380] ;  /* 0x00007000ff0477ac */ /* 0x000ee20008000800 */
[----:B------:R-:W2:Y:S01]  /*0090*/  S2R R12, SR_TID.X ;  /* 0x00000000000c7919 */ /* 0x000ea20000002100 */
[----:B------:R-:W4:Y:S01]  /*00a0*/  LDCU.64 UR6, c[0x0][0x388] ;  /* 0x00007100ff0677ac */ /* 0x000f220008000a00 */
[----:B0-----:R-:W1:Y:S08]  /*00b0*/  MUFU.RCP64H R3, UR5 ;  /* 0x0000000500037d08 */ /* 0x001e700008001800 */
[----:B---3--:R-:W4:Y:S01]  /*00c0*/  I2F.F64 R8, UR4 ;  /* 0x0000000400087d12 */ /* 0x008f220008201c00 */
[----:B------:R-:W2:Y:S01]  /*00d0*/  LDCU UR4, c[0x0][0x360] ;  /* 0x00006c00ff0477ac */ /* 0x000ea20008000800 */
[----:B-1----:R-:W-:-:S02]  /*00e0*/  DFMA R4, R2, -R10, 1 ;  /* 0x3ff000000204742b */ /* 0x002fc4000000080a */
[----:B----4-:R-:W-:-:S06]  /*00f0*/  DMUL R8, R8, UR6 ;  /* 0x0000000608087c28 */ /* 0x010fcc0008000000 */
[----:B------:R-:W-:-:S08]  /*0100*/  DFMA R4, R4, R4, R4 ;  /* 0x000000040404722b */ /* 0x000fd00000000004 */
[----:B------:R-:W-:Y:S01]  /*0110*/  DFMA R4, R2, R4, R2 ;  /* 0x000000040204722b */ /* 0x000fe20000000002 */
[----:B------:R-:W-:-:S07]  /*0120*/  FSETP.GEU.AND P1, PT, |R9|, 6.5827683646048100446e-37, PT ;  /* 0x036000000900780b */ /* 0x000fce0003f2e200 */
[----:B------:R-:W-:-:S08]  /*0130*/  DFMA R2, R4, -R10, 1 ;  /* 0x3ff000000402742b */ /* 0x000fd0000000080a */
[----:B------:R-:W-:Y:S01]  /*0140*/  DFMA R2, R4, R2, R4 ;  /* 0x000000020402722b */ /* 0x000fe20000000004 */
[----:B------:R-:W0:Y:S01]  /*0150*/  LDC R4, c[0x0][0x370] ;  /* 0x0000dc00ff047b82 */ /* 0x000e220000000800 */
[----:B--2---:R-:W-:-:S06]  /*0160*/  IMAD R5, R13, UR4, R12 ;  /* 0x000000040d057c24 */ /* 0x004fcc000f8e020c */
[----:B------:R-:W-:-:S08]  /*0170*/  DMUL R6, R8, R2 ;  /* 0x0000000208067228 */ /* 0x000fd00000000000 */
[----:B------:R-:W-:-:S08]  /*0180*/  DFMA R10, R6, -R10, R8 ;  /* 0x8000000a060a722b */ /* 0x000fd00000000008 */
[----:B------:R-:W-:-:S10]  /*0190*/  DFMA R2, R2, R10, R6 ;  /* 0x0000000a0202722b */ /* 0x000fd40000000006 */
[----:B------:R-:W-:-:S05]  /*01a0*/  FFMA R0, RZ, UR5, R3 ;  /* 0x00000005ff007c23 */ /* 0x000fca0008000003 */
[----:B------:R-:W-:Y:S01]  /*01b0*/  FSETP.GT.AND P0, PT, |R0|, 1.469367938527859385e-39, PT ;  /* 0x001000000000780b */ /* 0x000fe20003f04200 */
[----:B0-----:R-:W-:-:S12]  /*01c0*/  IMAD R0, R4, UR4, RZ ;  /* 0x0000000404007c24 */ /* 0x001fd8000f8e02ff */
[----:B------:R-:W-:Y:S05]  /*01d0*/  @P0 BRA P1, `(.L_x_15) ;  /* 0x0000000000080947 */ /* 0x000fea0000800000 */
[----:B------:R-:W-:-:S07]  /*01e0*/  MOV R22, 0x200 ;  /* 0x0000020000167802 */ /* 0x000fce0000000f00 */
[----:B------:R-:W-:Y:S05]  /*01f0*/  CALL.REL.NOINC `($__internal_1_$__cuda_sm20_div_rn_f64_full) ;  /* 0x0000000800c87944 */ /* 0x000fea0003c00000 */
.L_x_15:
[----:B------:R-:W0:Y:S01]  /*0200*/  I2F.U32.RP R8, R0 ;  /* 0x0000000000087306 */ /* 0x000e220000209000 */
[----:B------:R-:W1:Y:S01]  /*0210*/  LDC R10, c[0x0][0x39c] ;  /* 0x0000e700ff0a7b82 */ /* 0x000e620000000800 */
[----:B------:R-:W-:Y:S01]  /*0220*/  IMAD.IADD R7, R13, 0x1, R4 ;  /* 0x000000010d077824 */ /* 0x000fe200078e0204 */
[----:B------:R-:W-:Y:S01]  /*0230*/  IADD3 R15, PT, PT, RZ, -R0, RZ ;  /* 0x80000000ff0f7210 */ /* 0x000fe20007ffe0ff */
[----:B------:R-:W2:Y:S02]  /*0240*/  LDCU.64 UR6, c[0x0][0x358] ;  /* 0x00006b00ff0677ac */ /* 0x000ea40008000a00 */
[----:B------:R-:W-:Y:S01]  /*0250*/  IMAD R7, R7, UR4, RZ ;  /* 0x0000000407077c24 */ /* 0x000fe2000f8e02ff */
[----:B------:R-:W-:-:S03]  /*0260*/  UMOV UR4, URZ ;  /* 0x000000ff00047c82 */ /* 0x000fc60008000000 */
[----:B------:R-:W-:Y:S01]  /*0270*/  IMAD.IADD R9, R7, 0x1, R12 ;  /* 0x0000000107097824 */ /* 0x000fe200078e020c */
[----:B------:R-:W-:Y:S01]  /*0280*/  LOP3.LUT R4, RZ, R7, RZ, 0x33, !PT ;  /* 0x00000007ff047212 */ /* 0x000fe200078e33ff */
[----:B0-----:R-:W0:Y:S03]  /*0290*/  MUFU.RCP R8, R8 ;  /* 0x0000000800087308 */ /* 0x001e260000001000 */
[C---:B-1----:R-:W-:Y:S02]  /*02a0*/  VIADDMNMX R11, R9.reuse, 0x1, R10, !PT ;  /* 0x00000001090b7846 */ /* 0x042fe4000780010a */
[-C--:B------:R-:W-:Y:S02]  /*02b0*/  ISETP.GE.AND P1, PT, R9, R10.reuse, PT ;  /* 0x0000000a0900720c */ /* 0x080fe40003f26270 */
[----:B------:R-:W-:Y:S02]  /*02c0*/  IADD3 R11, PT, PT, -R12, R11, R4 ;  /* 0x0000000b0c0b7210 */ /* 0x000fe40007ffe104 */
[----:B------:R-:W-:Y:S01]  /*02d0*/  SEL R4, RZ, 0x1, P1 ;  /* 0x00000001ff047807 */ /* 0x000fe20000800000 */
[----:B0-----:R-:W-:Y:S01]  /*02e0*/  VIADD R6, R8, 0xffffffe ;  /* 0x0ffffffe08067836 */ /* 0x001fe20000000000 */
[C---:B------:R-:W-:Y:S01]  /*02f0*/  ISETP.NE.AND P0, PT, R11.reuse, RZ, PT ;  /* 0x000000ff0b00720c */ /* 0x040fe20003f05270 */
[----:B------:R-:W-:Y:S01]  /*0300*/  VIADD R13, R11, 0xffffffff ;  /* 0xffffffff0b0d7836 */ /* 0x000fe20000000000 */
[----:B------:R-:W-:Y:S01]  /*0310*/  VIMNMX R8, PT, PT, R9, R10, !PT ;  /* 0x0000000a09087248 */ /* 0x000fe20007fe0100 */
[----:B------:R0:W1:Y:S03]  /*0320*/  F2I.FTZ.U32.TRUNC.NTZ R7, R6 ;  /* 0x0000000600077305 */ /* 0x000066000021f000 */
[----:B------:R-:W-:Y:S01]  /*0330*/  IADD3 R9, PT, PT, R8, -R9, -R4 ;  /* 0x8000000908097210 */ /* 0x000fe20007ffe804 */
[----:B0-----:R-:W-:-:S06]  /*0340*/  IMAD.MOV.U32 R6, RZ, RZ, RZ ;  /* 0x000000ffff067224 */ /* 0x001fcc00078e00ff */
[----:B------:R-:W-:Y:S02]  /*0350*/  @!P0 IMAD.MOV R13, RZ, RZ, R11 ;  /* 0x000000ffff0d8224 */ /* 0x000fe400078e020b */
[----:B-1----:R-:W-:-:S04]  /*0360*/  IMAD R15, R15, R7, RZ ;  /* 0x000000070f0f7224 */ /* 0x002fc800078e02ff */
[----:B------:R-:W-:-:S06]  /*0370*/  IMAD.HI.U32 R6, R7, R15, R6 ;  /* 0x0000000f07067227 */ /* 0x000fcc00078e0006 */
[----:B------:R-:W-:-:S04]  /*0380*/  IMAD.HI.U32 R8, R6, R9, RZ ;  /* 0x0000000906087227 */ /* 0x000fc800078e00ff */
[----:B------:R-:W-:-:S04]  /*0390*/  IMAD.HI.U32 R6, R6, R13, RZ ;  /* 0x0000000d06067227 */ /* 0x000fc800078e00ff */
[----:B------:R-:W-:Y:S01]  /*03a0*/  IMAD.MOV R7, RZ, RZ, -R8 ;  /* 0x000000ffff077224 */ /* 0x000fe200078e0a08 */
[----:B------:R-:W-:-:S03]  /*03b0*/  IADD3 R10, PT, PT, -R6, RZ, RZ ;  /* 0x000000ff060a7210 */ /* 0x000fc60007ffe1ff */
[C---:B------:R-:W-:Y:S02]  /*03c0*/  IMAD R9, R0.reuse, R7, R9 ;  /* 0x0000000700097224 */ /* 0x040fe400078e0209 */
[----:B------:R-:W-:Y:S02]  /*03d0*/  IMAD R7, R0, R10, R13 ;  /* 0x0000000a00077224 */ /* 0x000fe400078e020d */
[----:B------:R-:W0:Y:S01]  /*03e0*/  LDC.64 R10, c[0x0][0x3a0] ;  /* 0x0000e800ff0a7b82 */ /* 0x000e220000000a00 */
[-C--:B------:R-:W-:Y:S02]  /*03f0*/  ISETP.GE.U32.AND P3, PT, R9, R0.reuse, PT ;  /* 0x000000000900720c */ /* 0x080fe40003f66070 */
[----:B------:R-:W-:-:S05]  /*0400*/  ISETP.GE.U32.AND P4, PT, R7, R0, PT ;  /* 0x000000000700720c */ /* 0x000fca0003f86070 */
[----:B------:R-:W1:Y:S06]  /*0410*/  LDC.64 R12, c[0x0][0x3a8] ;  /* 0x0000ea00ff0c7b82 */ /* 0x000e6c0000000a00 */
[--C-:B------:R-:W-:Y:S02]  /*0420*/  @P3 IMAD.IADD R9, R9, 0x1, -R0.reuse ;  /* 0x0000000109093824 */ /* 0x100fe400078e0a00 */
[--C-:B------:R-:W-:Y:S02]  /*0430*/  @P4 IMAD.IADD R7, R7, 0x1, -R0.reuse ;  /* 0x0000000107074824 */ /* 0x100fe400078e0a00 */
[----:B------:R-:W-:Y:S01]  /*0440*/  @P3 VIADD R8, R8, 0x1 ;  /* 0x0000000108083836 */ /* 0x000fe20000000000 */
[-C--:B------:R-:W-:Y:S01]  /*0450*/  ISETP.GE.U32.AND P1, PT, R9, R0.reuse, PT ;  /* 0x000000000900720c */ /* 0x080fe20003f26070 */
[----:B------:R-:W-:Y:S01]  /*0460*/  @P4 VIADD R6, R6, 0x1 ;  /* 0x0000000106064836 */ /* 0x000fe20000000000 */
[-C--:B------:R-:W-:Y:S01]  /*0470*/  ISETP.GE.U32.AND P2, PT, R7, R0.reuse, PT ;  /* 0x000000000700720c */ /* 0x080fe20003f46070 */
[C---:B------:R-:W-:Y:S01]  /*0480*/  IMAD.IADD R7, R5.reuse, 0x1, R0 ;  /* 0x0000000105077824 */ /* 0x040fe200078e0200 */
[----:B------:R-:W-:Y:S01]  /*0490*/  ISETP.NE.U32.AND P3, PT, R0, RZ, PT ;  /* 0x000000ff0000720c */ /* 0x000fe20003f65070 */
[----:B0-----:R-:W-:Y:S01]  /*04a0*/  IMAD.WIDE R10, R5, 0x8, R10 ;  /* 0x00000008050a7825 */ /* 0x001fe200078e020a */
[----:B------:R-:W-:-:S07]  /*04b0*/  LOP3.LUT R9, RZ, R0, RZ, 0x33, !PT ;  /* 0x00000000ff097212 */ /* 0x000fce00078e33ff */
[----:B------:R-:W-:Y:S01]  /*04c0*/  @P1 IADD3 R8, PT, PT, R8, 0x1, RZ ;  /* 0x0000000108081810 */ /* 0x000fe20007ffe0ff */
[----:B-1----:R-:W-:-:S03]  /*04d0*/  IMAD.WIDE R12, R5, 0x8, R12 ;  /* 0x00000008050c7825 */ /* 0x002fc600078e020c */
[----:B------:R-:W-:Y:S01]  /*04e0*/  SEL R15, R9, R8, !P3 ;  /* 0x00000008090f7207 */ /* 0x000fe20005800000 */
[----:B------:R-:W-:-:S04]  /*04f0*/  @P2 VIADD R6, R6, 0x1 ;  /* 0x0000000106062836 */ /* 0x000fc80000000000 */
[----:B------:R-:W-:Y:S01]  /*0500*/  IMAD.IADD R4, R4, 0x1, R15 ;  /* 0x0000000104047824 */ /* 0x000fe200078e020f */
[----:B------:R-:W-:Y:S01]  /*0510*/  SEL R17, R9, R6, !P3 ;  /* 0x0000000609117207 */ /* 0x000fe20005800000 */
[C---:B------:R-:W-:Y:S01]  /*0520*/  IMAD.IADD R9, R0.reuse, 0x1, R7 ;  /* 0x0000000100097824 */ /* 0x040fe200078e0207 */
[----:B------:R-:W-:Y:S01]  /*0530*/  SEL R6, RZ, 0x1, !P0 ;  /* 0x00000001ff067807 */ /* 0x000fe20004000000 */
[----:B------:R-:W-:-:S03]  /*0540*/  IMAD.WIDE R14, R0, 0x8, R10 ;  /* 0x00000008000e7825 */ /* 0x000fc600078e020a */
[----:B------:R-:W-:Y:S01]  /*0550*/  IADD3 R6, PT, PT, R6, R17, RZ ;  /* 0x0000001106067210 */ /* 0x000fe20007ffe0ff */
[C---:B------:R-:W-:Y:S02]  /*0560*/  IMAD.IADD R8, R0.reuse, 0x1, R9 ;  /* 0x0000000100087824 */ /* 0x040fe400078e0209 */
[----:B--2---:R-:W-:-:S07]  /*0570*/  IMAD.WIDE R16, R0, 0x8, R12 ;  /* 0x0000000800107825 */ /* 0x004fce00078e020c */
.L_x_26:
[----:B0-----:R-:W0:Y:S01]  /*0580*/  LDCU.64 UR8, c[0x0][0x398] ;  /* 0x00007300ff0877ac */ /* 0x001e220008000a00 */
[----:B------:R-:W-:Y:S01]  /*0590*/  BSSY.RECONVERGENT B0, `(.L_x_16) ;  /* 0x0000031000007945 */ /* 0x000fe20003800200 */
[----:B------:R-:W-:Y:S01]  /*05a0*/  UIADD3 UR4, UPT, UPT, UR4, 0x1, URZ ;  /* 0x0000000104047890 */ /* 0x000fe2000fffe0ff */
[----:B0-----:R-:W-:-:S03]  /*05b0*/  ISETP.GE.AND P0, PT, R5, UR9, PT ;  /* 0x0000000905007c0c */ /* 0x001fc6000bf06270 */
[----:B------:R-:W-:-:S10]  /*05c0*/  UISETP.NE.AND UP0, UPT, UR4, UR8, UPT ;  /* 0x000000080400728c */ /* 0x000fd4000bf05270 */
[----:B-1234-:R-:W-:Y:S05]  /*05d0*/  @P0 BRA `(.L_x_17) ;  /* 0x0000000000b00947 */ /* 0x01efea0003800000 */
[----:B------:R-:W-:Y:S01]  /*05e0*/  LOP3.LUT R20, R4, 0x3, RZ, 0xc0, !PT ;  /* 0x0000000304147812 */ /* 0x000fe200078ec0ff */
[----:B------:R-:W-:Y:S01]  /*05f0*/  BSSY.RECONVERGENT B1, `(.L_x_18) ;  /* 0x0000013000017945 */ /* 0x000fe20003800200 */
[----:B------:R-:W-:Y:S02]  /*0600*/  IMAD.MOV.U32 R27, RZ, RZ, R5 ;  /* 0x000000ffff1b7224 */ /* 0x000fe400078e0005 */
[----:B------:R-:W-:-:S13]  /*0610*/  ISETP.NE.AND P0, PT, R20, 0x3, PT ;  /* 0x000000031400780c */ /* 0x000fda0003f05270 */
[----:B------:R-:W-:Y:S05]  /*0620*/  @!P0 BRA `(.L_x_19) ;  /* 0x00000000003c8947 */ /* 0x000fea0003800000 */
[----:B------:R-:W2:Y:S01]  /*0630*/  LDG.E.64 R18, desc[UR6][R10.64] ;  /* 0x000000060a127981 */ /* 0x000ea2000c1e1b00 */
[----:B------:R-:W-:Y:S01]  /*0640*/  ISETP.NE.AND P0, PT, R20, RZ, PT ;  /* 0x000000ff1400720c */ /* 0x000fe20003f05270 */
[----:B------:R-:W-:Y:S02]  /*0650*/  IMAD.MOV.U32 R27, RZ, RZ, R7 ;  /* 0x000000ffff1b7224 */ /* 0x000fe400078e0007 */
[----:B--2---:R0:W-:Y:S10]  /*0660*/  STG.E.64 desc[UR6][R12.64], R18 ;  /* 0x000000120c007986 */ /* 0x0041f4000c101b06 */
[----:B------:R-:W-:Y:S05]  /*0670*/  @!P0 BRA `(.L_x_19) ;  /* 0x0000000000288947 */ /* 0x000fea0003800000 */
[----:B0-----:R-:W2:Y:S01]  /*0680*/  LDG.E.64 R18, desc[UR6][R14.64] ;  /* 0x000000060e127981 */ /* 0x001ea2000c1e1b00 */
[----:B------:R-:W-:Y:S01]  /*0690*/  ISETP.NE.AND P0, PT, R20, 0x1, PT ;  /* 0x000000011400780c */ /* 0x000fe20003f05270 */
[----:B------:R-:W-:Y:S02]  /*06a0*/  IMAD.MOV.U32 R27, RZ, RZ, R9 ;  /* 0x000000ffff1b7224 */ /* 0x000fe400078e0009 */
[----:B--2---:R1:W-:Y:S10]  /*06b0*/  STG.E.64 desc[UR6][R16.64], R18 ;  /* 0x0000001210007986 */ /* 0x0043f4000c101b06 */
[----:B------:R-:W-:Y:S05]  /*06c0*/  @!P0 BRA `(.L_x_19) ;  /* 0x0000000000148947 */ /* 0x000fea0003800000 */
[----:B-1----:R-:W-:-:S06]  /*06d0*/  IMAD.WIDE R18, R0, 0x8, R14 ;  /* 0x0000000800127825 */ /* 0x002fcc00078e020e */
[----:B------:R-:W2:Y:S01]  /*06e0*/  LDG.E.64 R18, desc[UR6][R18.64] ;  /* 0x0000000612127981 */ /* 0x000ea2000c1e1b00 */
[----:B------:R-:W-:Y:S01]  /*06f0*/  IMAD.WIDE R20, R0, 0x8, R16 ;  /* 0x0000000800147825 */ /* 0x000fe200078e0210 */
[----:B------:R-:W-:-:S04]  /*0700*/  MOV R27, R8 ;  /* 0x00000008001b7202 */ /* 0x000fc80000000f00 */
[----:B--2---:R2:W-:Y:S03]  /*0710*/  STG.E.64 desc[UR6][R20.64], R18 ;  /* 0x0000001214007986 */ /* 0x0045e6000c101b06 */
.L_x_19:
[----:B------:R-:W-:Y:S05]  /*0720*/  BSYNC.RECONVERGENT B1 ;  /* 0x0000000000017941 */ /* 0x000fea0003800200 */
.L_x_18:
[----:B------:R-:W-:-:S13]  /*0730*/  ISETP.GE.U32.AND P0, PT, R4, 0x3, PT ;  /* 0x000000030400780c */ /* 0x000fda0003f06070 */
[----:B------:R-:W-:Y:S05]  /*0740*/  @!P0 BRA `(.L_x_17) ;  /* 0x0000000000548947 */ /* 0x000fea0003800000 */
.L_x_20:
[----:B---3--:R-:W3:Y:S08]  /*0750*/  LDC.64 R22, c[0x0][0x3a0] ;  /* 0x0000e800ff167b82 */ /* 0x008ef00000000a00 */
[----:B--2---:R-:W2:Y:S01]  /*0760*/  LDC.64 R20, c[0x0][0x3a8] ;  /* 0x0000ea00ff147b82 */ /* 0x004ea20000000a00 */
[----:B---3--:R-:W-:-:S05]  /*0770*/  IMAD.WIDE R22, R27, 0x8, R22 ;  /* 0x000000081b167825 */ /* 0x008fca00078e0216 */
[----:B01----:R-:W3:Y:S01]  /*0780*/  LDG.E.64 R18, desc[UR6][R22.64] ;  /* 0x0000000616127981 */ /* 0x003ee2000c1e1b00 */
[----:B------:R-:W-:-:S04]  /*0790*/  IMAD.WIDE R24, R0, 0x8, R22 ;  /* 0x0000000800187825 */ /* 0x000fc800078e0216 */
[----:B--2---:R-:W-:-:S05]  /*07a0*/  IMAD.WIDE R20, R27, 0x8, R20 ;  /* 0x000000081b147825 */ /* 0x004fca00078e0214 */
[----:B---3--:R0:W-:Y:S04]  /*07b0*/  STG.E.64 desc[UR6][R20.64], R18 ;  /* 0x0000001214007986 */ /* 0x0081e8000c101b06 */
[----:B------:R1:W2:Y:S01]  /*07c0*/  LDG.E.64 R28, desc[UR6][R24.64] ;  /* 0x00000006181c7981 */ /* 0x0002a2000c1e1b00 */
[----:B------:R-:W-:-:S04]  /*07d0*/  IMAD.WIDE R22, R0, 0x8, R20 ;  /* 0x0000000800167825 */ /* 0x000fc800078e0214 */
[C---:B-1----:R-:W-:Y:S01]  /*07e0*/  IMAD.WIDE R24, R0.reuse, 0x8, R24 ;  /* 0x0000000800187825 */ /* 0x042fe200078e0218 */
[----:B--2---:R1:W-:Y:S04]  /*07f0*/  STG.E.64 desc[UR6][R22.64], R28 ;  /* 0x0000001c16007986 */ /* 0x0043e8000c101b06 */
[----:B0-----:R-:W2:Y:S01]  /*0800*/  LDG.E.64 R18, desc[UR6][R24.64] ;  /* 0x0000000618127981 */ /* 0x001ea2000c1e1b00 */
[----:B------:R-:W-:-:S04]  /*0810*/  IMAD.WIDE R20, R0, 0x8, R22 ;  /* 0x0000000800147825 */ /* 0x000fc800078e0216 */
[C---:B-1----:R-:W-:Y:S01]  /*0820*/  IMAD.WIDE R22, R0.reuse, 0x8, R24 ;  /* 0x0000000800167825 */ /* 0x042fe200078e0218 */
[----:B--2---:R3:W-:Y:S05]  /*0830*/  STG.E.64 desc[UR6][R20.64], R18 ;  /* 0x0000001214007986 */ /* 0x0047ea000c101b06 */
[----:B------:R-:W2:Y:S01]  /*0840*/  LDG.E.64 R22, desc[UR6][R22.64] ;  /* 0x0000000616167981 */ /* 0x000ea2000c1e1b00 */
[----:B------:R-:W-:-:S04]  /*0850*/  IMAD.WIDE R28, R0, 0x8, R20 ;  /* 0x00000008001c7825 */ /* 0x000fc800078e0214 */
[----:B------:R-:W-:-:S05]  /*0860*/  IMAD R27, R0, 0x4, R27 ;  /* 0x00000004001b7824 */ /* 0x000fca00078e021b */
[----:B------:R-:W-:Y:S01]  /*0870*/  ISETP.GE.AND P0, PT, R27, UR9, PT ;  /* 0x000000091b007c0c */ /* 0x000fe2000bf06270 */
[----:B--2---:R3:W-:-:S12]  /*0880*/  STG.E.64 desc[UR6][R28.64], R22 ;  /* 0x000000161c007986 */ /* 0x0047d8000c101b06 */
[----:B------:R-:W-:Y:S05]  /*0890*/  @!P0 BRA `(.L_x_20) ;  /* 0xfffffffc00ac8947 */ /* 0x000fea000383ffff */
.L_x_17:
[----:B------:R-:W-:Y:S05]  /*08a0*/  BSYNC.RECONVERGENT B0 ;  /* 0x0000000000007941 */ /* 0x000fea0003800200 */
.L_x_16:
[----:B------:R-:W-:Y:S01]  /*08b0*/  VIADD R27, R5, 0x1 ;  /* 0x00000001051b7836 */ /* 0x000fe20000000000 */
[----:B------:R-:W-:Y:S04]  /*08c0*/  BSSY.RECONVERGENT B0, `(.L_x_21) ;  /* 0x0000043000007945 */ /* 0x000fe80003800200 */
[----:B------:R-:W-:-:S13]  /*08d0*/  ISETP.GE.AND P0, PT, R27, UR9, PT ;  /* 0x000000091b007c0c */ /* 0x000fda000bf06270 */
[----:B------:R-:W-:Y:S05]  /*08e0*/  @P0 BRA `(.L_x_22) ;  /* 0x0000000400000947 */ /* 0x000fea0003800000 */
[----:B---3--:R-:W-:Y:S01]  /*08f0*/  LOP3.LUT R22, R6, 0x3, RZ, 0xc0, !PT ;  /* 0x0000000306167812 */ /* 0x008fe200078ec0ff */
[----:B------:R-:W-:Y:S03]  /*0900*/  BSSY.RECONVERGENT B1, `(.L_x_23) ;  /* 0x000001b000017945 */ /* 0x000fe60003800200 */
[----:B------:R-:W-:-:S13]  /*0910*/  ISETP.NE.AND P0, PT, R22, 0x3, PT ;  /* 0x000000031600780c */ /* 0x000fda0003f05270 */
[----:B------:R-:W-:Y:S05]  /*0920*/  @!P0 BRA `(.L_x_24) ;  /* 0x0000000000608947 */ /* 0x000fea0003800000 */
[----:B012---:R-:W2:Y:S04]  /*0930*/  LDG.E.64 R18, desc[UR6][R12.64+0x8] ;  /* 0x000008060c127981 */ /* 0x007ea8000c1e1b00 */
[----:B------:R-:W2:Y:S01]  /*0940*/  LDG.E.64 R20, desc[UR6][R12.64] ;  /* 0x000000060c147981 */ /* 0x000ea2000c1e1b00 */
[----:B------:R-:W-:Y:S01]  /*0950*/  ISETP.NE.AND P0, PT, R22, RZ, PT ;  /* 0x000000ff1600720c */ /* 0x000fe20003f05270 */
[----:B------:R-:W-:Y:S01]  /*0960*/  VIADD R27, R7, 0x1 ;  /* 0x00000001071b7836 */ /* 0x000fe20000000000 */
[----:B--2---:R-:W-:-:S08]  /*0970*/  DADD R20, R18, -R20 ;  /* 0x0000000012147229 */ /* 0x004fd00000000814 */
[----:B------:R-:W-:-:S07]  /*0980*/  DFMA R20, R20, -R2, R18 ;  /* 0x800000021414722b */ /* 0x000fce0000000012 */
[----:B------:R3:W-:Y:S01]  /*0990*/  STG.E.64 desc[UR6][R10.64+0x8], R20 ;  /* 0x000008140a007986 */ /* 0x0007e2000c101b06 */
[----:B------:R-:W-:Y:S05]  /*09a0*/  @!P0 BRA `(.L_x_24) ;  /* 0x0000000000408947 */ /* 0x000fea0003800000 */
[----:B------:R-:W2:Y:S04]  /*09b0*/  LDG.E.64 R18, desc[UR6][R16.64+0x8] ;  /* 0x0000080610127981 */ /* 0x000ea8000c1e1b00 */
[----:B---3--:R-:W2:Y:S01]  /*09c0*/  LDG.E.64 R20, desc[UR6][R16.64] ;  /* 0x0000000610147981 */ /* 0x008ea2000c1e1b00 */
[----:B------:R-:W-:Y:S01]  /*09d0*/  ISETP.NE.AND P0, PT, R22, 0x1, PT ;  /* 0x000000011600780c */ /* 0x000fe20003f05270 */
[----:B------:R-:W-:Y:S01]  /*09e0*/  VIADD R27, R9, 0x1 ;  /* 0x00000001091b7836 */ /* 0x000fe20000000000 */
[----:B--2---:R-:W-:-:S08]  /*09f0*/  DADD R20, R18, -R20 ;  /* 0x0000000012147229 */ /* 0x004fd00000000814 */
[----:B------:R-:W-:-:S07]  /*0a00*/  DFMA R20, R20, -R2, R18 ;  /* 0x800000021414722b */ /* 0x000fce0000000012 */
[----:B------:R4:W-:Y:S01]  /*0a10*/  STG.E.64 desc[UR6][R14.64+0x8], R20 ;  /* 0x000008140e007986 */ /* 0x0009e2000c101b06 */
[----:B------:R-:W-:Y:S05]  /*0a20*/  @!P0 BRA `(.L_x_24) ;  /* 0x0000000000208947 */ /* 0x000fea0003800000 */
[----:B------:R-:W-:-:S05]  /*0a30*/  IMAD.WIDE R22, R0, 0x8, R16 ;  /* 0x0000000800167825 */ /* 0x000fca00078e0210 */
[----:B------:R-:W2:Y:S04]  /*0a40*/  LDG.E.64 R18, desc[UR6][R22.64+0x8] ;  /* 0x0000080616127981 */ /* 0x000ea8000c1e1b00 */
[----:B----4-:R-:W2:Y:S01]  /*0a50*/  LDG.E.64 R20, desc[UR6][R22.64] ;  /* 0x0000000616147981 */ /* 0x010ea2000c1e1b00 */
[----:B------:R-:W-:Y:S01]  /*0a60*/  IADD3 R27, PT, PT, R8, 0x1, RZ ;  /* 0x00000001081b7810 */ /* 0x000fe20007ffe0ff */
[----:B--2---:R-:W-:-:S08]  /*0a70*/  DADD R20, R18, -R20 ;  /* 0x0000000012147229 */ /* 0x004fd00000000814 */
[----:B------:R-:W-:Y:S01]  /*0a80*/  DFMA R20, R20, -R2, R18 ;  /* 0x800000021414722b */ /* 0x000fe20000000012 */
[----:B------:R-:W-:-:S06]  /*0a90*/  IMAD.WIDE R18, R0, 0x8, R14 ;  /* 0x0000000800127825 */ /* 0x000fcc00078e020e */
[----:B------:R0:W-:Y:S04]  /*0aa0*/  STG.E.64 desc[UR6][R18.64+0x8], R20 ;  /* 0x0000081412007986 */ /* 0x0001e8000c101b06 */
.L_x_24:
[----:B------:R-:W-:Y:S05]  /*0ab0*/  BSYNC.RECONVERGENT B1 ;  /* 0x0000000000017941 */ /* 0x000fea0003800200 */
.L_x_23:
[----:B------:R-:W-:-:S13]  /*0ac0*/  ISETP.GE.U32.AND P0, PT, R6, 0x3, PT ;  /* 0x000000030600780c */ /* 0x000fda0003f06070 */
[----:B------:R-:W-:Y:S05]  /*0ad0*/  @!P0 BRA `(.L_x_22) ;  /* 0x0000000000848947 */ /* 0x000fea0003800000 */
.L_x_25:
[----:B------:R-:W5:Y:S08]  /*0ae0*/  LDC.64 R24, c[0x0][0x3a8] ;  /* 0x0000ea00ff187b82 */ /* 0x000f700000000a00 */
[----:B0-234-:R-:W0:Y:S01]  /*0af0*/  LDC.64 R20, c[0x0][0x3a0] ;  /* 0x0000e800ff147b82 */ /* 0x01de220000000a00 */
[----:B-----5:R-:W-:-:S05]  /*0b00*/  IMAD.WIDE R24, R27, 0x8, R24 ;  /* 0x000000081b187825 */ /* 0x020fca00078e0218 */
[----:B-1----:R-:W2:Y:S04]  /*0b10*/  LDG.E.64 R18, desc[UR6][R24.64] ;  /* 0x0000000618127981 */ /* 0x002ea8000c1e1b00 */
[----:B------:R-:W2:Y:S01]  /*0b20*/  LDG.E.64 R22, desc[UR6][R24.64+-0x8] ;  /* 0xfffff80618167981 */ /* 0x000ea2000c1e1b00 */
[----:B0-----:R-:W-:Y:S01]  /*0b30*/  IMAD.WIDE R20, R27, 0x8, R20 ;  /* 0x000000081b147825 */ /* 0x001fe200078e0214 */
[----:B--2---:R-:W-:-:S08]  /*0b40*/  DADD R22, R18, -R22 ;  /* 0x0000000012167229 */ /* 0x004fd00000000816 */
[----:B------:R-:W-:Y:S01]  /*0b50*/  DFMA R22, R22, -R2, R18 ;  /* 0x800000021616722b */ /* 0x000fe20000000012 */
[----:B------:R-:W-:-:S06]  /*0b60*/  IMAD.WIDE R18, R0, 0x8, R24 ;  /* 0x0000000800127825 */ /* 0x000fcc00078e0218 */
[----:B------:R0:W-:Y:S04]  /*0b70*/  STG.E.64 desc[UR6][R20.64], R22 ;  /* 0x0000001614007986 */ /* 0x0001e8000c101b06 */
[----:B------:R-:W2:Y:S04]  /*0b80*/  LDG.E.64 R28, desc[UR6][R18.64+-0x8] ;  /* 0xfffff806121c7981 */ /* 0x000ea8000c1e1b00 */
[----:B0-----:R0:W2:Y:S01]  /*0b90*/  LDG.E.64 R22, desc[UR6][R18.64] ;  /* 0x0000000612167981 */ /* 0x0010a2000c1e1b00 */
[----:B------:R-:W-:-:S04]  /*0ba0*/  IMAD.WIDE R20, R0, 0x8, R20 ;  /* 0x0000000800147825 */ /* 0x000fc800078e0214 */
[----:B0-----:R-:W-:Y:S01]  /*0bb0*/  IMAD.WIDE R18, R0, 0x8, R18 ;  /* 0x0000000800127825 */ /* 0x001fe200078e0212 */
[----:B--2---:R-:W-:-:S08]  /*0bc0*/  DADD R28, R22, -R28 ;  /* 0x00000000161c7229 */ /* 0x004fd0000000081c */
[----:B------:R-:W-:-:S07]  /*0bd0*/  DFMA R28, R28, -R2, R22 ;  /* 0x800000021c1c722b */ /* 0x000fce0000000016 */
[----:B------:R0:W-:Y:S04]  /*0be0*/  STG.E.64 desc[UR6][R20.64], R28 ;  /* 0x0000001c14007986 */ /* 0x0001e8000c101b06 */
[----:B------:R-:W2:Y:S04]  /*0bf0*/  LDG.E.64 R22, desc[UR6][R18.64] ;  /* 0x0000000612167981 */ /* 0x000ea8000c1e1b00 */
[----:B------:R-:W2:Y:S02]  /*0c00*/  LDG.E.64 R24, desc[UR6][R18.64+-0x8] ;  /* 0xfffff80612187981 */ /* 0x000ea4000c1e1b00 */
[----:B--2---:R-:W-:-:S08]  /*0c10*/  DADD R24, R22, -R24 ;  /* 0x0000000016187229 */ /* 0x004fd00000000818 */
[----:B------:R-:W-:Y:S01]  /*0c20*/  DFMA R24, R24, -R2, R22 ;  /* 0x800000021818722b */ /* 0x000fe20000000016 */
[----:B------:R-:W-:-:S04]  /*0c30*/  IMAD.WIDE R22, R0, 0x8, R20 ;  /* 0x0000000800167825 */ /* 0x000fc800078e0214 */
[C---:B0-----:R-:W-:Y:S02]  /*0c40*/  IMAD.WIDE R20, R0.reuse, 0x8, R18 ;  /* 0x0000000800147825 */ /* 0x041fe400078e0212 */
[----:B------:R0:W-:Y:S04]  /*0c50*/  STG.E.64 desc[UR6][R22.64], R24 ;  /* 0x0000001816007986 */ /* 0x0001e8000c101b06 */
[----:B------:R-:W2:Y:S04]  /*0c60*/  LDG.E.64 R28, desc[UR6][R20.64+-0x8] ;  /* 0xfffff806141c7981 */ /* 0x000ea8000c1e1b00 */
[----:B0-----:R-:W2:Y:S01]  /*0c70*/  LDG.E.64 R24, desc[UR6][R20.64] ;  /* 0x0000000614187981 */ /* 0x001ea2000c1e1b00 */
[----:B------:R-:W-:-:S04]  /*0c80*/  IMAD.WIDE R18, R0, 0x8, R22 ;  /* 0x0000000800127825 */ /* 0x000fc800078e0216 */
[----:B------:R-:W-:-:S05]  /*0c90*/  IMAD R27, R0, 0x4, R27 ;  /* 0x00000004001b7824 */ /* 0x000fca00078e021b */
[----:B------:R-:W-:Y:S01]  /*0ca0*/  ISETP.GE.AND P0, PT, R27, UR9, PT ;  /* 0x000000091b007c0c */ /* 0x000fe2000bf06270 */
[----:B--2---:R-:W-:-:S08]  /*0cb0*/  DADD R28, R24, -R28 ;  /* 0x00000000181c7229 */ /* 0x004fd0000000081c */
[----:B------:R-:W-:-:S07]  /*0cc0*/  DFMA R28, R28, -R2, R24 ;  /* 0x800000021c1c722b */ /* 0x000fce0000000018 */
[----:B------:R0:W-:Y:S01]  /*0cd0*/  STG.E.64 desc[UR6][R18.64], R28 ;  /* 0x0000001c12007986 */ /* 0x0001e2000c101b06 */
[----:B------:R-:W-:Y:S05]  /*0ce0*/  @!P0 BRA `(.L_x_25) ;  /* 0xfffffffc007c8947 */ /* 0x000fea000383ffff */
.L_x_22:
[----:B------:R-:W-:Y:S05]  /*0cf0*/  BSYNC.RECONVERGENT B0 ;  /* 0x0000000000007941 */ /* 0x000fea0003800200 */
.L_x_21:
[----:B------:R-:W-:Y:S05]  /*0d00*/  BRA.U UP0, `(.L_x_26) ;  /* 0xfffffff9001c7547 */ /* 0x000fea000b83ffff */
[----:B------:R-:W-:Y:S05]  /*0d10*/  EXIT ;  /* 0x000000000000794d */ /* 0x000fea0003800000 */
        .weak           $__internal_1_$__cuda_sm20_div_rn_f64_full
        .type           $__internal_1_$__cuda_sm20_div_rn_f64_full,@function
        .size           $__internal_1_$__cuda_sm20_div_rn_f64_full,(.L_x_33 - $__internal_1_$__cuda_sm20_div_rn_f64_full)
$__internal_1_$__cuda_sm20_div_rn_f64_full:
[----:B------:R-:W0:Y:S01]  /*0d20*/  LDC.64 R2, c[0x0][0x390] ;  /* 0x0000e400ff027b82 */ /* 0x000e220000000a00 */
[----:B------:R-:W-:Y:S01]  /*0d30*/  IMAD.MOV.U32 R14, RZ, RZ, 0x1 ;  /* 0x00000001ff0e7424 */ /* 0x000fe200078e00ff */
[C---:B------:R-:W-:Y:S02]  /*0d40*/  FSETP.GEU.AND P2, PT, |R9|.reuse, 1.469367938527859385e-39, PT ;  /* 0x001000000900780b */ /* 0x040fe40003f4e200 */
[----:B------:R-:W-:Y:S02]  /*0d50*/  LOP3.LUT R23, R9, 0x7ff00000, RZ, 0xc0, !PT ;  /* 0x7ff0000009177812 */ /* 0x000fe400078ec0ff */
[----:B------:R-:W-:-:S03]  /*0d60*/  MOV R21, 0x1ca00000 ;  /* 0x1ca0000000157802 */ /* 0x000fc60000000f00 */
[----:B------:R-:W-:Y:S01]  /*0d70*/  IMAD.MOV.U32 R25, RZ, RZ, R23 ;  /* 0x000000ffff197224 */ /* 0x000fe200078e0017 */
[C---:B0-----:R-:W-:Y:S02]  /*0d80*/  FSETP.GEU.AND P0, PT, |R3|.reuse, 1.469367938527859385e-39, PT ;  /* 0x001000000300780b */ /* 0x041fe40003f0e200 */
[C---:B------:R-:W-:Y:S02]  /*0d90*/  LOP3.LUT R6, R3.reuse, 0x800fffff, RZ, 0xc0, !PT ;  /* 0x800fffff03067812 */ /* 0x040fe400078ec0ff */
[----:B------:R-:W-:Y:S02]  /*0da0*/  LOP3.LUT R20, R3, 0x7ff00000, RZ, 0xc0, !PT ;  /* 0x7ff0000003147812 */ /* 0x000fe400078ec0ff */
[----:B------:R-:W-:Y:S01]  /*0db0*/  LOP3.LUT R7, R6, 0x3ff00000, RZ, 0xfc, !PT ;  /* 0x3ff0000006077812 */ /* 0x000fe200078efcff */
[----:B------:R-:W-:Y:S01]  /*0dc0*/  IMAD.MOV.U32 R6, RZ, RZ, R2 ;  /* 0x000000ffff067224 */ /* 0x000fe200078e0002 */
[-C--:B------:R-:W-:Y:S02]  /*0dd0*/  ISETP.GE.U32.AND P1, PT, R23, R20.reuse, PT ;  /* 0x000000141700720c */ /* 0x080fe40003f26070 */
[----:B------:R-:W-:-:S02]  /*0de0*/  MOV R24, R20 ;  /* 0x0000001400187202 */ /* 0x000fc40000000f00 */
[----:B------:R-:W-:Y:S01]  /*0df0*/  SEL R21, R21, 0x63400000, !P1 ;  /* 0x6340000015157807 */ /* 0x000fe20004800000 */
[----:B------:R-:W0:Y:S03]  /*0e00*/  @!P0 LDC.64 R10, c[0x0][0x390] ;  /* 0x0000e400ff0a8b82 */ /* 0x000e260000000a00 */
[----:B------:R-:W-:-:S04]  /*0e10*/  @!P2 LOP3.LUT R18, R21, 0x80000000, R9, 0xf8, !PT ;  /* 0x800000001512a812 */ /* 0x000fc800078ef809 */
[----:B------:R-:W-:Y:S01]  /*0e20*/  @!P2 LOP3.LUT R19, R18, 0x100000, RZ, 0xfc, !PT ;  /* 0x001000001213a812 */ /* 0x000fe200078efcff */
[----:B------:R-:W-:Y:S01]  /*0e30*/  @!P2 IMAD.MOV.U32 R18, RZ, RZ, RZ ;  /* 0x000000ffff12a224 */ /* 0x000fe200078e00ff */
[----:B0-----:R-:W-:-:S06]  /*0e40*/  @!P0 DMUL R6, R10, 8.98846567431157953865e+307 ;  /* 0x7fe000000a068828 */ /* 0x001fcc0000000000 */
[----:B------:R-:W0:Y:S04]  /*0e50*/  MUFU.RCP64H R15, R7 ;  /* 0x00000007000f7308 */ /* 0x000e280000001800 */
[----:B------:R-:W-:Y:S01]  /*0e60*/  @!P0 LOP3.LUT R24, R7, 0x7ff00000, RZ, 0xc0, !PT ;  /* 0x7ff0000007188812 */ /* 0x000fe200078ec0ff */
[----:B0-----:R-:W-:-:S08]  /*0e70*/  DFMA R10, R14, -R6, 1 ;  /* 0x3ff000000e0a742b */ /* 0x001fd00000000806 */
[----:B------:R-:W-:-:S08]  /*0e80*/  DFMA R10, R10, R10, R10 ;  /* 0x0000000a0a0a722b */ /* 0x000fd0000000000a */
[----:B------:R-:W-:Y:S01]  /*0e90*/  DFMA R14, R14, R10, R14 ;  /* 0x0000000a0e0e722b */ /* 0x000fe2000000000e */
[----:B------:R-:W-:Y:S01]  /*0ea0*/  LOP3.LUT R11, R21, 0x800fffff, R9, 0xf8, !PT ;  /* 0x800fffff150b7812 */ /* 0x000fe200078ef809 */
[----:B------:R-:W-:-:S06]  /*0eb0*/  IMAD.MOV.U32 R10, RZ, RZ, R8 ;  /* 0x000000ffff0a7224 */ /* 0x000fcc00078e0008 */
[----:B------:R-:W-:Y:S02]  /*0ec0*/  DFMA R16, R14, -R6, 1 ;  /* 0x3ff000000e10742b */ /* 0x000fe40000000806 */
[----:B------:R-:W-:-:S06]  /*0ed0*/  @!P2 DFMA R10, R10, 2, -R18 ;  /* 0x400000000a0aa82b */ /* 0x000fcc0000000812 */
[----:B------:R-:W-:-:S04]  /*0ee0*/  DFMA R16, R14, R16, R14 ;  /* 0x000000100e10722b */ /* 0x000fc8000000000e */
[----:B------:R-:W-:-:S04]  /*0ef0*/  @!P2 LOP3.LUT R25, R11, 0x7ff00000, RZ, 0xc0, !PT ;  /* 0x7ff000000b19a812 */ /* 0x000fc800078ec0ff */
[----:B------:R-:W-:Y:S01]  /*0f00*/  DMUL R14, R16, R10 ;  /* 0x0000000a100e7228 */ /* 0x000fe20000000000 */
[----:B------:R-:W-:-:S05]  /*0f10*/  VIADD R26, R25, 0xffffffff ;  /* 0xffffffff191a7836 */ /* 0x000fca0000000000 */
[----:B------:R-:W-:Y:S01]  /*0f20*/  ISETP.GT.U32.AND P0, PT, R26, 0x7feffffe, PT ;  /* 0x7feffffe1a00780c */ /* 0x000fe20003f04070 */
[----:B------:R-:W-:Y:S01]  /*0f30*/  VIADD R26, R24, 0xffffffff ;  /* 0xffffffff181a7836 */ /* 0x000fe20000000000 */
[----:B------:R-:W-:-:S04]  /*0f40*/  DFMA R18, R14, -R6, R10 ;  /* 0x800000060e12722b */ /* 0x000fc8000000000a */
[----:B------:R-:W-:-:S04]  /*0f50*/  ISETP.GT.U32.OR P0, PT, R26, 0x7feffffe, P0 ;  /* 0x7feffffe1a00780c */ /* 0x000fc80000704470 */
[----:B------:R-:W-:-:S09]  /*0f60*/  DFMA R18, R16, R18, R14 ;  /* 0x000000121012722b */ /* 0x000fd2000000000e */
[----:B------:R-:W-:Y:S05]  /*0f70*/  @P0 BRA `(.L_x_27) ;  /* 0x0000000000600947 */ /* 0x000fea0003800000 */
[----:B------:R-:W-:Y:S01]  /*0f80*/  VIADDMNMX R20, R23, -R20, 0xb9600000, !PT ;  /* 0xb960000017147446 */ /* 0x000fe20007800914 */
[----:B------:R-:W-:-:S03]  /*0f90*/  IMAD.MOV.U32 R8, RZ, RZ, RZ ;  /* 0x000000ffff087224 */ /* 0x000fc600078e00ff */
[----:B------:R-:W-:-:S05]  /*0fa0*/  VIMNMX R20, PT, PT, R20, 0x46a00000, PT ;  /* 0x46a0000014147848 */ /* 0x000fca0003fe0100 */
[----:B------:R-:W-:-:S05]  /*0fb0*/  IMAD.IADD R20, R20, 0x1, -R21 ;  /* 0x0000000114147824 */ /* 0x000fca00078e0a15 */
[----:B------:R-:W-:-:S06]  /*0fc0*/  IADD3 R9, PT, PT, R20, 0x7fe00000, RZ ;  /* 0x7fe0000014097810 */ /* 0x000fcc0007ffe0ff */
[----:B------:R-:W-:-:S10]  /*0fd0*/  DMUL R14, R18, R8 ;  /* 0x00000008120e7228 */ /* 0x000fd40000000000 */
[----:B------:R-:W-:-:S13]  /*0fe0*/  FSETP.GTU.AND P0, PT, |R15|, 1.469367938527859385e-39, PT ;  /* 0x001000000f00780b */ /* 0x000fda0003f0c200 */
[----:B------:R-:W-:Y:S05]  /*0ff0*/  @P0 BRA `(.L_x_28) ;  /* 0x0000000000980947 */ /* 0x000fea0003800000 */
[----:B------:R-:W-:Y:S01]  /*1000*/  DFMA R6, R18, -R6, R10 ;  /* 0x800000061206722b */ /* 0x000fe2000000000a */
[----:B------:R-:W-:-:S09]  /*1010*/  IMAD.MOV.U32 R8, RZ, RZ, RZ ;  /* 0x000000ffff087224 */ /* 0x000fd200078e00ff */
[C---:B------:R-:W-:Y:S02]  /*1020*/  FSETP.NEU.AND P0, PT, R7.reuse, RZ, PT ;  /* 0x000000ff0700720b */ /* 0x040fe40003f0d000 */
[----:B------:R-:W-:-:S04]  /*1030*/  LOP3.LUT R11, R7, 0x80000000, R3, 0x48, !PT ;  /* 0x80000000070b7812 */ /* 0x000fc800078e4803 */
[----:B------:R-:W-:-:S07]  /*1040*/  LOP3.LUT R9, R11, R9, RZ, 0xfc, !PT ;  /* 0x000000090b097212 */ /* 0x000fce00078efcff */
[----:B------:R-:W-:Y:S05]  /*1050*/  @!P0 BRA `(.L_x_28) ;  /* 0x0000000000808947 */ /* 0x000fea0003800000 */
[----:B------:R-:W-:Y:S01]  /*1060*/  IMAD.MOV R3, RZ, RZ, -R20 ;  /* 0x000000ffff037224 */ /* 0x000fe200078e0a14 */
[----:B------:R-:W-:Y:S01]  /*1070*/  MOV R2, RZ ;  /* 0x000000ff00027202 */ /* 0x000fe20000000f00 */
[----:B------:R-:W-:-:S05]  /*1080*/  DMUL.RP R8, R18, R8 ;  /* 0x0000000812087228 */ /* 0x000fca0000008000 */
[----:B------:R-:W-:-:S05]  /*1090*/  DFMA R2, R14, -R2, R18 ;  /* 0x800000020e02722b */ /* 0x000fca0000000012 */
[----:B------:R-:W-:Y:S02]  /*10a0*/  LOP3.LUT R11, R9, R11, RZ, 0x3c, !PT ;  /* 0x0000000b090b7212 */ /* 0x000fe400078e3cff */
[----:B------:R-:W-:-:S04]  /*10b0*/  IADD3 R2, PT, PT, -R20, -0x43300000, RZ ;  /* 0xbcd0000014027810 */ /* 0x000fc80007ffe1ff */
[----:B------:R-:W-:-:S04]  /*10c0*/  FSETP.NEU.AND P0, PT, |R3|, R2, PT ;  /* 0x000000020300720b */ /* 0x000fc80003f0d200 */
[----:B------:R-:W-:Y:S02]  /*10d0*/  FSEL R14, R8, R14, !P0 ;  /* 0x0000000e080e7208 */ /* 0x000fe40004000000 */
[----:B------:R-:W-:Y:S01]  /*10e0*/  FSEL R15, R11, R15, !P0 ;  /* 0x0000000f0b0f7208 */ /* 0x000fe20004000000 */
[----:B------:R-:W-:Y:S06]  /*10f0*/  BRA `(.L_x_28) ;  /* 0x0000000000587947 */ /* 0x000fec0003800000 */
.L_x_27:
[----:B------:R-:W-:-:S14]  /*1100*/  DSETP.NAN.AND P0, PT, R8, R8, PT ;  /* 0x000000080800722a */ /* 0x000fdc0003f08000 */
[----:B------:R-:W-:Y:S05]  /*1110*/  @P0 BRA `(.L_x_29) ;  /* 0x0000000000480947 */ /* 0x000fea0003800000 */
[----:B------:R-:W0:Y:S02]  /*1120*/  LDC.64 R6, c[0x0][0x390] ;  /* 0x0000e400ff067b82 */ /* 0x000e240000000a00 */
[----:B0-----:R-:W-:-:S14]  /*1130*/  DSETP.NAN.AND P0, PT, R6, R6, PT ;  /* 0x000000060600722a */ /* 0x001fdc0003f08000 */
[----:B------:R-:W-:Y:S05]  /*1140*/  @P0 BRA `(.L_x_30) ;  /* 0x0000000000300947 */ /* 0x000fea0003800000 */
[----:B------:R-:W-:Y:S01]  /*1150*/  ISETP.NE.AND P0, PT, R25, R24, PT ;  /* 0x000000181900720c */ /* 0x000fe20003f05270 */
[----:B------:R-:W-:Y:S02]  /*1160*/  IMAD.MOV.U32 R14, RZ, RZ, 0x0 ;  /* 0x00000000ff0e7424 */ /* 0x000fe400078e00ff */
[----:B------:R-:W-:-:S10]  /*1170*/  IMAD.MOV.U32 R15, RZ, RZ, -0x80000 ;  /* 0xfff80000ff0f7424 */ /* 0x000fd400078e00ff */
[----:B------:R-:W-:Y:S05]  /*1180*/  @!P0 BRA `(.L_x_28) ;  /* 0x0000000000348947 */ /* 0x000fea0003800000 */
[----:B------:R-:W-:Y:S02]  /*1190*/  ISETP.NE.AND P0, PT, R25, 0x7ff00000, PT ;  /* 0x7ff000001900780c */ /* 0x000fe40003f05270 */
[----:B------:R-:W-:Y:S02]  /*11a0*/  LOP3.LUT R15, R9, 0x80000000, R3, 0x48, !PT ;  /* 0x80000000090f7812 */ /* 0x000fe400078e4803 */
[----:B------:R-:W-:-:S13]  /*11b0*/  ISETP.EQ.OR P0, PT, R24, RZ, !P0 ;  /* 0x000000ff1800720c */ /* 0x000fda0004702670 */
[----:B------:R-:W-:Y:S01]  /*11c0*/  @P0 LOP3.LUT R2, R15, 0x7ff00000, RZ, 0xfc, !PT ;  /* 0x7ff000000f020812 */ /* 0x000fe200078efcff */
[----:B------:R-:W-:Y:S01]  /*11d0*/  @!P0 IMAD.MOV.U32 R14, RZ, RZ, RZ ;  /* 0x000000ffff0e8224 */ /* 0x000fe200078e00ff */
[----:B------:R-:W-:-:S03]  /*11e0*/  @P0 MOV R14, RZ ;  /* 0x000000ff000e0202 */ /* 0x000fc60000000f00 */
[----:B------:R-:W-:Y:S01]  /*11f0*/  @P0 IMAD.MOV.U32 R15, RZ, RZ, R2 ;  /* 0x000000ffff0f0224 */ /* 0x000fe200078e0002 */
[----:B------:R-:W-:Y:S06]  /*1200*/  BRA `(.L_x_28) ;  /* 0x0000000000147947 */ /* 0x000fec0003800000 */
.L_x_30:
[----:B------:R-:W-:Y:S01]  /*1210*/  LOP3.LUT R15, R3, 0x80000, RZ, 0xfc, !PT ;  /* 0x00080000030f7812 */ /* 0x000fe200078efcff */
[----:B------:R-:W-:Y:S01]  /*1220*/  IMAD.MOV.U32 R14, RZ, RZ, R2 ;  /* 0x000000ffff0e7224 */ /* 0x000fe200078e0002 */
[----:B------:R-:W-:Y:S06]  /*1230*/  BRA `(.L_x_28) ;  /* 0x0000000000087947 */ /* 0x000fec0003800000 */
.L_x_29:
[----:B------:R-:W-:Y:S01]  /*1240*/  LOP3.LUT R15, R9, 0x80000, RZ, 0xfc, !PT ;  /* 0x00080000090f7812 */ /* 0x000fe200078efcff */
[----:B------:R-:W-:-:S07]  /*1250*/  IMAD.MOV.U32 R14, RZ, RZ, R8 ;  /* 0x000000ffff0e7224 */ /* 0x000fce00078e0008 */
.L_x_28:
[----:B------:R-:W-:Y:S01]  /*1260*/  IMAD.MOV.U32 R23, RZ, RZ, 0x0 ;  /* 0x00000000ff177424 */ /* 0x000fe200078e00ff */
[----:B------:R-:W-:Y:S01]  /*1270*/  MOV R2, R14 ;  /* 0x0000000e00027202 */ /* 0x000fe20000000f00 */
[----:B------:R-:W-:Y:S02]  /*1280*/  IMAD.MOV.U32 R3, RZ, RZ, R15 ;  /* 0x000000ffff037224 */ /* 0x000fe400078e000f */
[----:B------:R-:W-:Y:S05]  /*1290*/  RET.REL.NODEC R22 `(_Z20finiteDiff1DparalleliddiiPdS_) ;  /* 0xffffffec16587950 */ /* 0x000fea0003c3ffff */
.L_x_31:
        /* <DEDUP_REMOVED lines=14> */
.L_x_33:


//--------------------- .nv.shared.reserved.0     --------------------------
	.section	.nv.shared.reserved.0,"aw",@nobits
	.weak		__nv_reservedSMEM_offset_0_alias
	.size		__nv_reservedSMEM_offset_0_alias, 0, 64
	.other		__nv_reservedSMEM_offset_0_alias,@"STO_CUDA_RESERVED_SHARED STV_DEFAULT"
__nv_reservedSMEM_offset_0_alias:
	.zero		0
	.zero		64


//--------------------- .nv.constant0._Z10matrixCopyPA32_dS0_ --------------------------
	.section	.nv.constant0._Z10matrixCopyPA32_dS0_,"a",@progbits
	.sectionflags	@""
	.align	4
.nv.constant0._Z10matrixCopyPA32_dS0_:
	.zero		912


//--------------------- .nv.constant0._Z20finiteDiff2DparallelPA32_dS0_ddd --------------------------
	.section	.nv.constant0._Z20finiteDiff2DparallelPA32_dS0_ddd,"a",@progbits
	.sectionflags	@""
	.align	4
.nv.constant0._Z20finiteDiff2DparallelPA32_dS0_ddd:
	.zero		936


//--------------------- .nv.constant0._Z22stepFunction2DparallelPA32_dd --------------------------
	.section	.nv.constant0._Z22stepFunction2DparallelPA32_dd,"a",@progbits
	.sectionflags	@""
	.align	4
.nv.constant0._Z22stepFunction2DparallelPA32_dd:
	.zero		912


//--------------------- .nv.constant0._Z22stepFunction1DparalleldiPd --------------------------
	.section	.nv.constant0._Z22stepFunction1DparalleldiPd,"a",@progbits
	.sectionflags	@""
	.align	4
.nv.constant0._Z22stepFunction1DparalleldiPd:
	.zero		920


//--------------------- .nv.constant0._Z20finiteDiff1DparalleliddiiPdS_ --------------------------
	.section	.nv.constant0._Z20finiteDiff1DparalleliddiiPdS_,"a",@progbits
	.sectionflags	@""
	.align	4
.nv.constant0._Z20finiteDiff1DparalleliddiiPdS_:
	.zero		944


//--------------------- SYMBOLS --------------------------

	.type		.nv.reservedSmem.offset0,@object
	.size		.nv.reservedSmem.offset0,0x4
